	.target	sm_90a

	.elftype	@"ET_EXEC"


//--------------------- .note.nv.tkinfo           --------------------------
	.section	.note.nv.tkinfo,"",@"SHT_NOTE"
	.sectionflags	@"SHF_NOTE_NV_TKINFO"
	.tkinfo
        /*0018*/ 	.word	0x00000002
        /*0030*/ 	.string	""
        /*0030*/ 	.string	"ptxas"
        /*0030*/ 	.string	"Cuda compilation tools, release 13.0, V13.0.88"
        /*0030*/ 	.string	"Build cuda_13.0.r13.0/compiler.36424714_0"
        /*0030*/ 	.string	"-arch sm_90a -m 64 "



//--------------------- .note.nv.cuinfo           --------------------------
	.section	.note.nv.cuinfo,"",@"SHT_NOTE"
	.sectionflags	@"SHF_NOTE_NV_CUINFO"
        /*0018*/ 	.short	0x0002
        /*001a*/ 	.short	0x005a
        /*001c*/ 	.short	0x0082
	.zero		2


//--------------------- .nv.info                  --------------------------
	.section	.nv.info,"",@"SHT_CUDA_INFO"
	.align	4


	//----- nvinfo : EIATTR_REGCOUNT
	.align		4
        /*0000*/ 	.byte	0x04, 0x2f
        /*0002*/ 	.short	(.L_16 - .L_15)
	.align		4
.L_15:
        /*0004*/ 	.word	index@(_ZN7cutlass13device_kernelINS_4gemm6kernel13GemmUniversalIN4cute5tupleIJiiiiEEENS1_10collective13CollectiveMmaINS1_37MainloopSm90TmaGmmaWarpSpecializedFP8ILi10ENS5_IJNS4_1CILi1EEESB_SB_EEENS1_35KernelTmaWarpSpecializedCooperativeEEENS5_IJNSA_ILi256EEENSA_ILi64EEESG_EEENS_12float_e4m3_tENS5_IJlSB_lEEESI_SJ_NS4_8TiledMMAINS4_8MMA_AtomIJNS4_4SM904GMMA30MMA_64x64x32_F32E4M3E4M3_SS_TNILNSN_7ScaleInE1ELSP_1EEEEEENS4_6LayoutINS5_IJNSA_ILi2EEESB_SB_EEENS5_IJSB_NSA_ILi0EEESV_EEEEENS5_IJNS4_10UnderscoreESY_SY_EEEEENS4_13SM90_TMA_LOADENS4_14ComposedLayoutINS4_7SwizzleILi2ELi4ELi3EEENS4_18smem_ptr_flag_bitsILi8EEENSS_INS5_IJNSA_ILi8EEESG_EEENS5_IJSG_SB_EEEEEEEvNS4_8identityES11_S1B_vS1C_EENS_8epilogue10collective18CollectiveEpilogueINS1E_22Sm90TmaWarpSpecializedILi4ELi2ELi16ELb0ELb0EEEJSH_NS5_IJNSA_ILi128EEENSA_ILi32EEEEEESI_SJ_SI_SJ_NS1E_6fusion15FusionCallbacksIS1I_NS1M_17LinearCombinationISI_fSI_fLNS_15FloatRoundStyleE2EEESH_S1L_JEEES11_NS12_INS13_ILi1ELi4ELi3EEES16_NSS_INS5_IJS17_S1K_EEENS5_IJS1K_SB_EEEEEEENS4_39AutoVectorizingCopyWithAssumedAlignmentILi128EEENS4_14SM90_TMA_STOREES1W_S1Y_NS4_9Copy_AtomIJNS4_17SM90_U32x4_STSM_NENS_6half_tEEEEvEEEvvEEEEvNT_6ParamsE)
        /*0008*/ 	.word	0x000000a8


	//----- nvinfo : EIATTR_FRAME_SIZE
	.align		4
.L_16:
        /*000c*/ 	.byte	0x04, 0x11
        /*000e*/ 	.short	(.L_18 - .L_17)
	.align		4
.L_17:
        /*0010*/ 	.word	index@(_ZN7cutlass13device_kernelINS_4gemm6kernel13GemmUniversalIN4cute5tupleIJiiiiEEENS1_10collective13CollectiveMmaINS1_37MainloopSm90TmaGmmaWarpSpecializedFP8ILi10ENS5_IJNS4_1CILi1EEESB_SB_EEENS1_35KernelTmaWarpSpecializedCooperativeEEENS5_IJNSA_ILi256EEENSA_ILi64EEESG_EEENS_12float_e4m3_tENS5_IJlSB_lEEESI_SJ_NS4_8TiledMMAINS4_8MMA_AtomIJNS4_4SM904GMMA30MMA_64x64x32_F32E4M3E4M3_SS_TNILNSN_7ScaleInE1ELSP_1EEEEEENS4_6LayoutINS5_IJNSA_ILi2EEESB_SB_EEENS5_IJSB_NSA_ILi0EEESV_EEEEENS5_IJNS4_10UnderscoreESY_SY_EEEEENS4_13SM90_TMA_LOADENS4_14ComposedLayoutINS4_7SwizzleILi2ELi4ELi3EEENS4_18smem_ptr_flag_bitsILi8EEENSS_INS5_IJNSA_ILi8EEESG_EEENS5_IJSG_SB_EEEEEEEvNS4_8identityES11_S1B_vS1C_EENS_8epilogue10collective18CollectiveEpilogueINS1E_22Sm90TmaWarpSpecializedILi4ELi2ELi16ELb0ELb0EEEJSH_NS5_IJNSA_ILi128EEENSA_ILi32EEEEEESI_SJ_SI_SJ_NS1E_6fusion15FusionCallbacksIS1I_NS1M_17LinearCombinationISI_fSI_fLNS_15FloatRoundStyleE2EEESH_S1L_JEEES11_NS12_INS13_ILi1ELi4ELi3EEES16_NSS_INS5_IJS17_S1K_EEENS5_IJS1K_SB_EEEEEEENS4_39AutoVectorizingCopyWithAssumedAlignmentILi128EEENS4_14SM90_TMA_STOREES1W_S1Y_NS4_9Copy_AtomIJNS4_17SM90_U32x4_STSM_NENS_6half_tEEEEvEEEvvEEEEvNT_6ParamsE)
        /*0014*/ 	.word	0x00000000


	//----- nvinfo : EIATTR_MIN_STACK_SIZE
	.align		4
.L_18:
        /*0018*/ 	.byte	0x04, 0x12
        /*001a*/ 	.short	(.L_20 - .L_19)
	.align		4
.L_19:
        /*001c*/ 	.word	index@(_ZN7cutlass13device_kernelINS_4gemm6kernel13GemmUniversalIN4cute5tupleIJiiiiEEENS1_10collective13CollectiveMmaINS1_37MainloopSm90TmaGmmaWarpSpecializedFP8ILi10ENS5_IJNS4_1CILi1EEESB_SB_EEENS1_35KernelTmaWarpSpecializedCooperativeEEENS5_IJNSA_ILi256EEENSA_ILi64EEESG_EEENS_12float_e4m3_tENS5_IJlSB_lEEESI_SJ_NS4_8TiledMMAINS4_8MMA_AtomIJNS4_4SM904GMMA30MMA_64x64x32_F32E4M3E4M3_SS_TNILNSN_7ScaleInE1ELSP_1EEEEEENS4_6LayoutINS5_IJNSA_ILi2EEESB_SB_EEENS5_IJSB_NSA_ILi0EEESV_EEEEENS5_IJNS4_10UnderscoreESY_SY_EEEEENS4_13SM90_TMA_LOADENS4_14ComposedLayoutINS4_7SwizzleILi2ELi4ELi3EEENS4_18smem_ptr_flag_bitsILi8EEENSS_INS5_IJNSA_ILi8EEESG_EEENS5_IJSG_SB_EEEEEEEvNS4_8identityES11_S1B_vS1C_EENS_8epilogue10collective18CollectiveEpilogueINS1E_22Sm90TmaWarpSpecializedILi4ELi2ELi16ELb0ELb0EEEJSH_NS5_IJNSA_ILi128EEENSA_ILi32EEEEEESI_SJ_SI_SJ_NS1E_6fusion15FusionCallbacksIS1I_NS1M_17LinearCombinationISI_fSI_fLNS_15FloatRoundStyleE2EEESH_S1L_JEEES11_NS12_INS13_ILi1ELi4ELi3EEES16_NSS_INS5_IJS17_S1K_EEENS5_IJS1K_SB_EEEEEEENS4_39AutoVectorizingCopyWithAssumedAlignmentILi128EEENS4_14SM90_TMA_STOREES1W_S1Y_NS4_9Copy_AtomIJNS4_17SM90_U32x4_STSM_NENS_6half_tEEEEvEEEvvEEEEvNT_6ParamsE)
        /*0020*/ 	.word	0x00000000
.L_20:


//--------------------- .nv.compat                --------------------------
	.section	.nv.compat,"",@"SHT_CUDA_COMPAT_INFO"
	.align	4
        /*0000*/ 	.byte	0x02, 0x09, 0x01, 0x00, 0x02, 0x02, 0x04, 0x00, 0x02, 0x05, 0x05, 0x00, 0x03, 0x07, 0x01, 0x01
        /*0010*/ 	.byte	0x02, 0x03, 0x01, 0x00, 0x02, 0x06, 0x01, 0x00, 0x04, 0x0b, 0x08, 0x00, 0x00, 0x00, 0x00, 0x00
        /*0020*/ 	.byte	0x00, 0x00, 0x00, 0x00


//--------------------- .nv.info._ZN7cutlass13device_kernelINS_4gemm6kernel13GemmUniversalIN4cute5tupleIJiiiiEEENS1_10collective13CollectiveMmaINS1_37MainloopSm90TmaGmmaWarpSpecializedFP8ILi10ENS5_IJNS4_1CILi1EEESB_SB_EEENS1_35KernelTmaWarpSpecializedCooperativeEEENS5_IJNSA_ILi256EEENSA_ILi64EEESG_EEENS_12float_e4m3_tENS5_IJlSB_lEEESI_SJ_NS4_8TiledMMAINS4_8MMA_AtomIJNS4_4SM904GMMA30MMA_64x64x32_F32E4M3E4M3_SS_TNILNSN_7ScaleInE1ELSP_1EEEEEENS4_6LayoutINS5_IJNSA_ILi2EEESB_SB_EEENS5_IJSB_NSA_ILi0EEESV_EEEEENS5_IJNS4_10UnderscoreESY_SY_EEEEENS4_13SM90_TMA_LOADENS4_14ComposedLayoutINS4_7SwizzleILi2ELi4ELi3EEENS4_18smem_ptr_flag_bitsILi8EEENSS_INS5_IJNSA_ILi8EEESG_EEENS5_IJSG_SB_EEEEEEEvNS4_8identityES11_S1B_vS1C_EENS_8epilogue10collective18CollectiveEpilogueINS1E_22Sm90TmaWarpSpecializedILi4ELi2ELi16ELb0ELb0EEEJSH_NS5_IJNSA_ILi128EEENSA_ILi32EEEEEESI_SJ_SI_SJ_NS1E_6fusion15FusionCallbacksIS1I_NS1M_17LinearCombinationISI_fSI_fLNS_15FloatRoundStyleE2EEESH_S1L_JEEES11_NS12_INS13_ILi1ELi4ELi3EEES16_NSS_INS5_IJS17_S1K_EEENS5_IJS1K_SB_EEEEEEENS4_39AutoVectorizingCopyWithAssumedAlignmentILi128EEENS4_14SM90_TMA_STOREES1W_S1Y_NS4_9Copy_AtomIJNS4_17SM90_U32x4_STSM_NENS_6half_tEEEEvEEEvvEEEEvNT_6ParamsE --------------------------
	.section	.nv.info._ZN7cutlass13device_kernelINS_4gemm6kernel13GemmUniversalIN4cute5tupleIJiiiiEEENS1_10collective13CollectiveMmaINS1_37MainloopSm90TmaGmmaWarpSpecializedFP8ILi10ENS5_IJNS4_1CILi1EEESB_SB_EEENS1_35KernelTmaWarpSpecializedCooperativeEEENS5_IJNSA_ILi256EEENSA_ILi64EEESG_EEENS_12float_e4m3_tENS5_IJlSB_lEEESI_SJ_NS4_8TiledMMAINS4_8MMA_AtomIJNS4_4SM904GMMA30MMA_64x64x32_F32E4M3E4M3_SS_TNILNSN_7ScaleInE1ELSP_1EEEEEENS4_6LayoutINS5_IJNSA_ILi2EEESB_SB_EEENS5_IJSB_NSA_ILi0EEESV_EEEEENS5_IJNS4_10UnderscoreESY_SY_EEEEENS4_13SM90_TMA_LOADENS4_14ComposedLayoutINS4_7SwizzleILi2ELi4ELi3EEENS4_18smem_ptr_flag_bitsILi8EEENSS_INS5_IJNSA_ILi8EEESG_EEENS5_IJSG_SB_EEEEEEEvNS4_8identityES11_S1B_vS1C_EENS_8epilogue10collective18CollectiveEpilogueINS1E_22Sm90TmaWarpSpecializedILi4ELi2ELi16ELb0ELb0EEEJSH_NS5_IJNSA_ILi128EEENSA_ILi32EEEEEESI_SJ_SI_SJ_NS1E_6fusion15FusionCallbacksIS1I_NS1M_17LinearCombinationISI_fSI_fLNS_15FloatRoundStyleE2EEESH_S1L_JEEES11_NS12_INS13_ILi1ELi4ELi3EEES16_NSS_INS5_IJS17_S1K_EEENS5_IJS1K_SB_EEEEEEENS4_39AutoVectorizingCopyWithAssumedAlignmentILi128EEENS4_14SM90_TMA_STOREES1W_S1Y_NS4_9Copy_AtomIJNS4_17SM90_U32x4_STSM_NENS_6half_tEEEEvEEEvvEEEEvNT_6ParamsE,"",@"SHT_CUDA_INFO"
	.sectionflags	@""
	.align	4


	//----- nvinfo : EIATTR_CUDA_API_VERSION
	.align		4
        /*0000*/ 	.byte	0x04, 0x37
        /*0002*/ 	.short	(.L_22 - .L_21)
.L_21:
        /*0004*/ 	.word	0x00000082


	//----- nvinfo : EIATTR_KPARAM_INFO
	.align		4
.L_22:
        /*0008*/ 	.byte	0x04, 0x17
        /*000a*/ 	.short	(.L_24 - .L_23)
.L_23:
        /*000c*/ 	.word	0x00000000
        /*0010*/ 	.short	0x0000
        /*0012*/ 	.short	0x0070
        /*0014*/ 	.byte	0x00, 0xf0, 0x01, 0x1c


	//----- nvinfo : EIATTR_SPARSE_MMA_MASK
	.align		4
.L_24:
        /*0018*/ 	.byte	0x03, 0x50
        /*001a*/ 	.short	0x0000


	//----- nvinfo : EIATTR_MAXREG_COUNT
	.align		4
        /*001c*/ 	.byte	0x03, 0x1b
        /*001e*/ 	.short	0x00a8


	//----- nvinfo : EIATTR_NUM_BARRIERS
	.align		4
        /*0020*/ 	.byte	0x02, 0x4c
        /*0022*/ 	.byte	0x02
	.zero		1


	//----- nvinfo : EIATTR_EXTERNS
	.align		4
        /*0024*/ 	.byte	0x04, 0x0f
        /*0026*/ 	.short	(.L_26 - .L_25)


	//   ....[0]....
	.align		4
.L_25:
        /*0028*/ 	.word	index@(__assertfail)


	//----- nvinfo : EIATTR_MERCURY_ISA_VERSION
	.align		4
.L_26:
        /*002c*/ 	.byte	0x03, 0x5f
        /*002e*/ 	.short	0x0101


	//----- nvinfo : EIATTR_INT_WARP_WIDE_INSTR_OFFSETS
	.align		4
        /*0030*/ 	.byte	0x04, 0x31
        /*0032*/ 	.short	(.L_28 - .L_27)


	//   ....[0]....
.L_27:
        /*0034*/ 	.word	0x000009c0


	//   ....[1]....
        /*0038*/ 	.word	0x000009d0


	//   ....[2]....
        /*003c*/ 	.word	0x00000a80


	//----- nvinfo : EIATTR_COOP_GROUP_MASK_REGIDS
	.align		4
.L_28:
        /*0040*/ 	.byte	0x04, 0x29
        /*0042*/ 	.short	(.L_30 - .L_29)


	//   ....[0]....
.L_29:
        /*0044*/ 	.word	0xffffffff


	//   ....[1]....
        /*0048*/ 	.word	0xffffffff


	//   ....[2]....
        /*004c*/ 	.word	0xffffffff


	//   ....[3]....
        /*0050*/ 	.word	0xffffffff


	//   ....[4]....
        /*0054*/ 	.word	0xffffffff


	//   ....[5]....
        /*0058*/ 	.word	0xffffffff


	//----- nvinfo : EIATTR_COOP_GROUP_INSTR_OFFSETS
	.align		4
.L_30:
        /*005c*/ 	.byte	0x04, 0x28
        /*005e*/ 	.short	(.L_32 - .L_31)


	//   ....[0]....
.L_31:
        /*0060*/ 	.word	0x00000070


	//   ....[1]....
        /*0064*/ 	.word	0x00000080


	//   ....[2]....
        /*0068*/ 	.word	0x00000430


	//   ....[3]....
        /*006c*/ 	.word	0x000006b0


	//   ....[4]....
        /*0070*/ 	.word	0x00000860


	//   ....[5]....
        /*0074*/ 	.word	0x00001550


	//----- nvinfo : EIATTR_REG_RECONFIG
	.align		4
.L_32:
        /*0078*/ 	.byte	0x01, 0x54
	.zero		2


	//----- nvinfo : EIATTR_SYSCALL_OFFSETS
	.align		4
        /*007c*/ 	.byte	0x04, 0x46
        /*007e*/ 	.short	(.L_34 - .L_33)


	//   ....[0]....
.L_33:
        /*0080*/ 	.word	0x00003460


	//   ....[1]....
        /*0084*/ 	.word	0x000035a0


	//----- nvinfo : EIATTR_MBARRIER_INSTR_OFFSETS
	.align		4
.L_34:
        /*0088*/ 	.byte	0x04, 0x39
        /*008a*/ 	.short	(.L_36 - .L_35)


	//   ....[0]....
.L_35:
        /*008c*/ 	.word	0x00000550
        /*0090*/ 	.word	0x000000ff
        /*0094*/ 	.word	0x00000000
        /*0098*/ 	.short	0x0100
        /*009a*/ 	.byte	0x08
	.zero		1


	//   ....[1]....
        /*009c*/ 	.word	0x00000560
        /*00a0*/ 	.word	0x000000ff
        /*00a4*/ 	.word	0x00000050
        /*00a8*/ 	.short	0x0100
        /*00aa*/ 	.byte	0x08
	.zero		1


	//   ....[2]....
        /*00ac*/ 	.word	0x00000570
        /*00b0*/ 	.word	0x000000ff
        /*00b4*/ 	.word	0x00000008
        /*00b8*/ 	.short	0x0100
        /*00ba*/ 	.byte	0x08
	.zero		1


	//   ....[3]....
        /*00bc*/ 	.word	0x00000580
        /*00c0*/ 	.word	0x000000ff
        /*00c4*/ 	.word	0x00000058
        /*00c8*/ 	.short	0x0100
        /*00ca*/ 	.byte	0x08
	.zero		1


	//   ....[4]....
        /*00cc*/ 	.word	0x00000590
        /*00d0*/ 	.word	0x000000ff
        /*00d4*/ 	.word	0x00000010
        /*00d8*/ 	.short	0x0100
        /*00da*/ 	.byte	0x08
	.zero		1


	//   ....[5]....
        /*00dc*/ 	.word	0x000005a0
        /*00e0*/ 	.word	0x000000ff
        /*00e4*/ 	.word	0x00000060
        /*00e8*/ 	.short	0x0100
        /*00ea*/ 	.byte	0x08
	.zero		1


	//   ....[6]....
        /*00ec*/ 	.word	0x000005b0
        /*00f0*/ 	.word	0x000000ff
        /*00f4*/ 	.word	0x00000018
        /*00f8*/ 	.short	0x0100
        /*00fa*/ 	.byte	0x08
	.zero		1


	//   ....[7]....
        /*00fc*/ 	.word	0x000005c0
        /*0100*/ 	.word	0x000000ff
        /*0104*/ 	.word	0x00000068
        /*0108*/ 	.short	0x0100
        /*010a*/ 	.byte	0x08
	.zero		1


	//   ....[8]....
        /*010c*/ 	.word	0x000005d0
        /*0110*/ 	.word	0x000000ff
        /*0114*/ 	.word	0x00000020
        /*0118*/ 	.short	0x0100
        /*011a*/ 	.byte	0x08
	.zero		1


	//   ....[9]....
        /*011c*/ 	.word	0x000005e0
        /*0120*/ 	.word	0x000000ff
        /*0124*/ 	.word	0x00000070
        /*0128*/ 	.short	0x0100
        /*012a*/ 	.byte	0x08
	.zero		1


	//   ....[10]....
        /*012c*/ 	.word	0x000005f0
        /*0130*/ 	.word	0x000000ff
        /*0134*/ 	.word	0x00000028
        /*0138*/ 	.short	0x0100
        /*013a*/ 	.byte	0x08
	.zero		1


	//   ....[11]....
        /*013c*/ 	.word	0x00000600
        /*0140*/ 	.word	0x000000ff
        /*0144*/ 	.word	0x00000078
        /*0148*/ 	.short	0x0100
        /*014a*/ 	.byte	0x08
	.zero		1


	//   ....[12]....
        /*014c*/ 	.word	0x00000610
        /*0150*/ 	.word	0x000000ff
        /*0154*/ 	.word	0x00000030
        /*0158*/ 	.short	0x0100
        /*015a*/ 	.byte	0x08
	.zero		1


	//   ....[13]....
        /*015c*/ 	.word	0x00000620
        /*0160*/ 	.word	0x000000ff
        /*0164*/ 	.word	0x00000080
        /*0168*/ 	.short	0x0100
        /*016a*/ 	.byte	0x08
	.zero		1


	//   ....[14]....
        /*016c*/ 	.word	0x00000630
        /*0170*/ 	.word	0x000000ff
        /*0174*/ 	.word	0x00000038
        /*0178*/ 	.short	0x0100
        /*017a*/ 	.byte	0x08
	.zero		1


	//   ....[15]....
        /*017c*/ 	.word	0x00000640
        /*0180*/ 	.word	0x000000ff
        /*0184*/ 	.word	0x00000088
        /*0188*/ 	.short	0x0100
        /*018a*/ 	.byte	0x08
	.zero		1


	//   ....[16]....
        /*018c*/ 	.word	0x00000650
        /*0190*/ 	.word	0x000000ff
        /*0194*/ 	.word	0x00000040
        /*0198*/ 	.short	0x0100
        /*019a*/ 	.byte	0x08
	.zero		1


	//   ....[17]....
        /*019c*/ 	.word	0x00000660
        /*01a0*/ 	.word	0x000000ff
        /*01a4*/ 	.word	0x00000090
        /*01a8*/ 	.short	0x0100
        /*01aa*/ 	.byte	0x08
	.zero		1


	//   ....[18]....
        /*01ac*/ 	.word	0x00000670
        /*01b0*/ 	.word	0x000000ff
        /*01b4*/ 	.word	0x00000048
        /*01b8*/ 	.short	0x0100
        /*01ba*/ 	.byte	0x08
	.zero		1


	//   ....[19]....
        /*01bc*/ 	.word	0x00000680
        /*01c0*/ 	.word	0x000000ff
        /*01c4*/ 	.word	0x00000098
        /*01c8*/ 	.short	0x0100
        /*01ca*/ 	.byte	0x08
	.zero		1


	//   ....[20]....
        /*01cc*/ 	.word	0x000007d0
        /*01d0*/ 	.word	0x000000ff
        /*01d4*/ 	.word	0x000000a0
        /*01d8*/ 	.short	0x0100
        /*01da*/ 	.byte	0x08
	.zero		1


	//   ....[21]....
        /*01dc*/ 	.word	0x000007e0
        /*01e0*/ 	.word	0x000000ff
        /*01e4*/ 	.word	0x000000c0
        /*01e8*/ 	.short	0x0100
        /*01ea*/ 	.byte	0x08
	.zero		1


	//   ....[22]....
        /*01ec*/ 	.word	0x000007f0
        /*01f0*/ 	.word	0x000000ff
        /*01f4*/ 	.word	0x000000a8
        /*01f8*/ 	.short	0x0100
        /*01fa*/ 	.byte	0x08
	.zero		1


	//   ....[23]....
        /*01fc*/ 	.word	0x00000800
        /*0200*/ 	.word	0x000000ff
        /*0204*/ 	.word	0x000000c8
        /*0208*/ 	.short	0x0100
        /*020a*/ 	.byte	0x08
	.zero		1


	//   ....[24]....
        /*020c*/ 	.word	0x00000810
        /*0210*/ 	.word	0x000000ff
        /*0214*/ 	.word	0x000000b0
        /*0218*/ 	.short	0x0100
        /*021a*/ 	.byte	0x08
	.zero		1


	//   ....[25]....
        /*021c*/ 	.word	0x00000820
        /*0220*/ 	.word	0x000000ff
        /*0224*/ 	.word	0x000000d0
        /*0228*/ 	.short	0x0100
        /*022a*/ 	.byte	0x08
	.zero		1


	//   ....[26]....
        /*022c*/ 	.word	0x00000830
        /*0230*/ 	.word	0x000000ff
        /*0234*/ 	.word	0x000000b8
        /*0238*/ 	.short	0x0100
        /*023a*/ 	.byte	0x08
	.zero		1


	//   ....[27]....
        /*023c*/ 	.word	0x00000840
        /*0240*/ 	.word	0x000000ff
        /*0244*/ 	.word	0x000000d8
        /*0248*/ 	.short	0x0100
        /*024a*/ 	.byte	0x08
	.zero		1


	//   ....[28]....
        /*024c*/ 	.word	0x00000b20
        /*0250*/ 	.word	0x000000ff
        /*0254*/ 	.word	0x000000e0
        /*0258*/ 	.short	0x0100
        /*025a*/ 	.byte	0x08
	.zero		1


	//   ....[29]....
        /*025c*/ 	.word	0x00000b40
        /*0260*/ 	.word	0x000000ff
        /*0264*/ 	.word	0x000000e8
        /*0268*/ 	.short	0x0100
        /*026a*/ 	.byte	0x08
	.zero		1


	//   ....[30]....
        /*026c*/ 	.word	0x00001a70
        /*0270*/ 	.word	0x000000ff
        /*0274*/ 	.word	0x00000000
        /*0278*/ 	.short	0x010a
        /*027a*/ 	.byte	0x05
	.zero		1


	//   ....[31]....
        /*027c*/ 	.word	0x00001ab0
        /*0280*/ 	.word	0x000000ff
        /*0284*/ 	.word	0x00000000
        /*0288*/ 	.short	0x010a
        /*028a*/ 	.byte	0x05
	.zero		1


	//   ....[32]....
        /*028c*/ 	.word	0x000024a0
        /*0290*/ 	.word	0x000000ff
        /*0294*/ 	.word	0x00000000
        /*0298*/ 	.short	0x010a
        /*029a*/ 	.byte	0x08
	.zero		1


	//   ....[33]....
        /*029c*/ 	.word	0x000024e0
        /*02a0*/ 	.word	0x000000ff
        /*02a4*/ 	.word	0x00000000
        /*02a8*/ 	.short	0x010a
        /*02aa*/ 	.byte	0x08
	.zero		1


	//   ....[34]....
        /*02ac*/ 	.word	0x00002c00
        /*02b0*/ 	.word	0x000000ff
        /*02b4*/ 	.word	0x00000000
        /*02b8*/ 	.short	0x0101
        /*02ba*/ 	.byte	0x07
	.zero		1


	//   ....[35]....
        /*02bc*/ 	.word	0x00003230
        /*02c0*/ 	.word	0x000000ff
        /*02c4*/ 	.word	0x00000000
        /*02c8*/ 	.short	0x0101
        /*02ca*/ 	.byte	0x05
	.zero		1


	//   ....[36]....
        /*02cc*/ 	.word	0x00003a80
        /*02d0*/ 	.word	0x0000000e
        /*02d4*/ 	.word	0x000000a0
        /*02d8*/ 	.short	0x010a
        /*02da*/ 	.byte	0x3f
	.zero		1


	//   ....[37]....
        /*02dc*/ 	.word	0x00003da0
        /*02e0*/ 	.word	0x00000007
        /*02e4*/ 	.word	0x00000000
        /*02e8*/ 	.short	0x0101
        /*02ea*/ 	.byte	0x3f
	.zero		1


	//   ....[38]....
        /*02ec*/ 	.word	0x00004530
        /*02f0*/ 	.word	0x0000000f
        /*02f4*/ 	.word	0x000000a0
        /*02f8*/ 	.short	0x010a
        /*02fa*/ 	.byte	0x3f
	.zero		1


	//   ....[39]....
        /*02fc*/ 	.word	0x00004770
        /*0300*/ 	.word	0x0000000a
        /*0304*/ 	.word	0x00000000
        /*0308*/ 	.short	0x0101
        /*030a*/ 	.byte	0x3f
	.zero		1


	//   ....[40]....
        /*030c*/ 	.word	0x00004e00
        /*0310*/ 	.word	0x0000000e
        /*0314*/ 	.word	0x000000a0
        /*0318*/ 	.short	0x010a
        /*031a*/ 	.byte	0x3f
	.zero		1


	//   ....[41]....
        /*031c*/ 	.word	0x00005040
        /*0320*/ 	.word	0x0000000a
        /*0324*/ 	.word	0x00000000
        /*0328*/ 	.short	0x0101
        /*032a*/ 	.byte	0x3f
	.zero		1


	//   ....[42]....
        /*032c*/ 	.word	0x000056d0
        /*0330*/ 	.word	0x0000000b
        /*0334*/ 	.word	0x000000a0
        /*0338*/ 	.short	0x010a
        /*033a*/ 	.byte	0x3f
	.zero		1


	//   ....[43]....
        /*033c*/ 	.word	0x00005910
        /*0340*/ 	.word	0x00000009
        /*0344*/ 	.word	0x00000000
        /*0348*/ 	.short	0x0101
        /*034a*/ 	.byte	0x3f
	.zero		1


	//   ....[44]....
        /*034c*/ 	.word	0x00006c90
        /*0350*/ 	.word	0x000000ff
        /*0354*/ 	.word	0x000000e8
        /*0358*/ 	.short	0x010a
        /*035a*/ 	.byte	0x04
	.zero		1


	//   ....[45]....
        /*035c*/ 	.word	0x00007090
        /*0360*/ 	.word	0x000000ff
        /*0364*/ 	.word	0x000000c0
        /*0368*/ 	.short	0x010a
        /*036a*/ 	.byte	0x04
	.zero		1


	//   ....[46]....
        /*036c*/ 	.word	0x00007180
        /*0370*/ 	.word	0x000000ff
        /*0374*/ 	.word	0x000000a0
        /*0378*/ 	.short	0x010b
        /*037a*/ 	.byte	0x04
	.zero		1


	//   ....[47]....
        /*037c*/ 	.word	0x000071e0
        /*0380*/ 	.word	0x000000ff
        /*0384*/ 	.word	0x00000000
        /*0388*/ 	.short	0x0101
        /*038a*/ 	.byte	0x05
	.zero		1


	//   ....[48]....
        /*038c*/ 	.word	0x00007210
        /*0390*/ 	.word	0x000000ff
        /*0394*/ 	.word	0x000000c8
        /*0398*/ 	.short	0x010a
        /*039a*/ 	.byte	0x04
	.zero		1


	//   ....[49]....
        /*039c*/ 	.word	0x00007320
        /*03a0*/ 	.word	0x000000ff
        /*03a4*/ 	.word	0x000000a8
        /*03a8*/ 	.short	0x010b
        /*03aa*/ 	.byte	0x04
	.zero		1


	//   ....[50]....
        /*03ac*/ 	.word	0x00007390
        /*03b0*/ 	.word	0x000000ff
        /*03b4*/ 	.word	0x00000000
        /*03b8*/ 	.short	0x0101
        /*03ba*/ 	.byte	0x05
	.zero		1


	//   ....[51]....
        /*03bc*/ 	.word	0x000073c0
        /*03c0*/ 	.word	0x000000ff
        /*03c4*/ 	.word	0x000000d0
        /*03c8*/ 	.short	0x010a
        /*03ca*/ 	.byte	0x04
	.zero		1


	//   ....[52]....
        /*03cc*/ 	.word	0x000074b0
        /*03d0*/ 	.word	0x000000ff
        /*03d4*/ 	.word	0x000000b0
        /*03d8*/ 	.short	0x010b
        /*03da*/ 	.byte	0x04
	.zero		1


	//   ....[53]....
        /*03dc*/ 	.word	0x00007510
        /*03e0*/ 	.word	0x000000ff
        /*03e4*/ 	.word	0x00000000
        /*03e8*/ 	.short	0x0101
        /*03ea*/ 	.byte	0x05
	.zero		1


	//   ....[54]....
        /*03ec*/ 	.word	0x00007540
        /*03f0*/ 	.word	0x000000ff
        /*03f4*/ 	.word	0x000000d8
        /*03f8*/ 	.short	0x010a
        /*03fa*/ 	.byte	0x04
	.zero		1


	//   ....[55]....
        /*03fc*/ 	.word	0x00007650
        /*0400*/ 	.word	0x000000ff
        /*0404*/ 	.word	0x000000b8
        /*0408*/ 	.short	0x010b
        /*040a*/ 	.byte	0x04
	.zero		1


	//   ....[56]....
        /*040c*/ 	.word	0x00007740
        /*0410*/ 	.word	0x000000ff
        /*0414*/ 	.word	0x00000000
        /*0418*/ 	.short	0x0101
        /*041a*/ 	.byte	0x04
	.zero		1


	//   ....[57]....
        /*041c*/ 	.word	0x00007d90
        /*0420*/ 	.word	0x00000005
        /*0424*/ 	.word	0x000000c0
        /*0428*/ 	.short	0x010a
        /*042a*/ 	.byte	0x3f
	.zero		1


	//   ....[58]....
        /*042c*/ 	.word	0x00007dd0
        /*0430*/ 	.word	0x00000005
        /*0434*/ 	.word	0x000000c8
        /*0438*/ 	.short	0x010a
        /*043a*/ 	.byte	0x3f
	.zero		1


	//   ....[59]....
        /*043c*/ 	.word	0x00007e10
        /*0440*/ 	.word	0x00000005
        /*0444*/ 	.word	0x000000d0
        /*0448*/ 	.short	0x010a
        /*044a*/ 	.byte	0x3f
	.zero		1


	//   ....[60]....
        /*044c*/ 	.word	0x00007e60
        /*0450*/ 	.word	0x00000005
        /*0454*/ 	.word	0x000000d8
        /*0458*/ 	.short	0x010a
        /*045a*/ 	.byte	0x3f
	.zero		1


	//   ....[61]....
        /*045c*/ 	.word	0x00008190
        /*0460*/ 	.word	0x0000000f
        /*0464*/ 	.word	0x00000050
        /*0468*/ 	.short	0x010a
        /*046a*/ 	.byte	0x3f
	.zero		1


	//   ....[62]....
        /*046c*/ 	.word	0x00008510
        /*0470*/ 	.word	0x00000006
        /*0474*/ 	.word	0x000000e8
        /*0478*/ 	.short	0x0101
        /*047a*/ 	.byte	0x3f
	.zero		1


	//   ....[63]....
        /*047c*/ 	.word	0x00008c50
        /*0480*/ 	.word	0x00000007
        /*0484*/ 	.word	0x00000000
        /*0488*/ 	.short	0x010a
        /*048a*/ 	.byte	0x3f
	.zero		1


	//   ....[64]....
        /*048c*/ 	.word	0x00008cd0
        /*0490*/ 	.word	0x00000009
        /*0494*/ 	.word	0x00000000
        /*0498*/ 	.short	0x010a
        /*049a*/ 	.byte	0x3f
	.zero		1


	//   ....[65]....
        /*049c*/ 	.word	0x00008d60
        /*04a0*/ 	.word	0x00000006
        /*04a4*/ 	.word	0x00000000
        /*04a8*/ 	.short	0x010a
        /*04aa*/ 	.byte	0x3f
	.zero		1


	//   ....[66]....
        /*04ac*/ 	.word	0x00008df0
        /*04b0*/ 	.word	0x00000009
        /*04b4*/ 	.word	0x00000000
        /*04b8*/ 	.short	0x010a
        /*04ba*/ 	.byte	0x3f
	.zero		1


	//   ....[67]....
        /*04bc*/ 	.word	0x00008e80
        /*04c0*/ 	.word	0x00000006
        /*04c4*/ 	.word	0x00000000
        /*04c8*/ 	.short	0x010a
        /*04ca*/ 	.byte	0x3f
	.zero		1


	//   ....[68]....
        /*04cc*/ 	.word	0x00008f10
        /*04d0*/ 	.word	0x00000009
        /*04d4*/ 	.word	0x00000000
        /*04d8*/ 	.short	0x010a
        /*04da*/ 	.byte	0x3f
	.zero		1


	//   ....[69]....
        /*04dc*/ 	.word	0x00008fa0
        /*04e0*/ 	.word	0x00000006
        /*04e4*/ 	.word	0x00000000
        /*04e8*/ 	.short	0x010a
        /*04ea*/ 	.byte	0x3f
	.zero		1


	//   ....[70]....
        /*04ec*/ 	.word	0x00009030
        /*04f0*/ 	.word	0x00000009
        /*04f4*/ 	.word	0x00000000
        /*04f8*/ 	.short	0x010a
        /*04fa*/ 	.byte	0x3f
	.zero		1


	//   ....[71]....
        /*04fc*/ 	.word	0x000090c0
        /*0500*/ 	.word	0x00000006
        /*0504*/ 	.word	0x00000000
        /*0508*/ 	.short	0x010a
        /*050a*/ 	.byte	0x3f
	.zero		1


	//   ....[72]....
        /*050c*/ 	.word	0x00009150
        /*0510*/ 	.word	0x00000003
        /*0514*/ 	.word	0x00000000
        /*0518*/ 	.short	0x010a
        /*051a*/ 	.byte	0x3f
	.zero		1


	//   ....[73]....
        /*051c*/ 	.word	0x000091c0
        /*0520*/ 	.word	0x00000005
        /*0524*/ 	.word	0x00000000
        /*0528*/ 	.short	0x010a
        /*052a*/ 	.byte	0x3f
	.zero		1


	//   ....[74]....
        /*052c*/ 	.word	0x00009220
        /*0530*/ 	.word	0x00000005
        /*0534*/ 	.word	0x00000000
        /*0538*/ 	.short	0x010a
        /*053a*/ 	.byte	0x3f
	.zero		1


	//   ....[75]....
        /*053c*/ 	.word	0x00009270
        /*0540*/ 	.word	0x0000000e
        /*0544*/ 	.word	0x000000a0
        /*0548*/ 	.short	0x010a
        /*054a*/ 	.byte	0x3f
	.zero		1


	//   ....[76]....
        /*054c*/ 	.word	0x000092c0
        /*0550*/ 	.word	0x0000000f
        /*0554*/ 	.word	0x000000a0
        /*0558*/ 	.short	0x010a
        /*055a*/ 	.byte	0x3f
	.zero		1


	//   ....[77]....
        /*055c*/ 	.word	0x00009310
        /*0560*/ 	.word	0x0000000e
        /*0564*/ 	.word	0x000000a0
        /*0568*/ 	.short	0x010a
        /*056a*/ 	.byte	0x3f
	.zero		1


	//   ....[78]....
        /*056c*/ 	.word	0x00009360
        /*0570*/ 	.word	0x0000000b
        /*0574*/ 	.word	0x000000a0
        /*0578*/ 	.short	0x010a
        /*057a*/ 	.byte	0x3f
	.zero		1


	//   ....[79]....
        /*057c*/ 	.word	0x000093c0
        /*0580*/ 	.word	0x00000006
        /*0584*/ 	.word	0x000000e8
        /*0588*/ 	.short	0x010a
        /*058a*/ 	.byte	0x3f
	.zero		1


	//   ....[80]....
        /*058c*/ 	.word	0x00009420
        /*0590*/ 	.word	0x00000005
        /*0594*/ 	.word	0x000000c0
        /*0598*/ 	.short	0x010a
        /*059a*/ 	.byte	0x3f
	.zero		1


	//   ....[81]....
        /*059c*/ 	.word	0x00009480
        /*05a0*/ 	.word	0x00000005
        /*05a4*/ 	.word	0x000000c8
        /*05a8*/ 	.short	0x010a
        /*05aa*/ 	.byte	0x3f
	.zero		1


	//   ....[82]....
        /*05ac*/ 	.word	0x000094e0
        /*05b0*/ 	.word	0x00000005
        /*05b4*/ 	.word	0x000000d0
        /*05b8*/ 	.short	0x010a
        /*05ba*/ 	.byte	0x3f
	.zero		1


	//   ....[83]....
        /*05bc*/ 	.word	0x00009540
        /*05c0*/ 	.word	0x00000005
        /*05c4*/ 	.word	0x000000d8
        /*05c8*/ 	.short	0x010a
        /*05ca*/ 	.byte	0x3f
	.zero		1


	//   ....[84]....
        /*05cc*/ 	.word	0x00009590
        /*05d0*/ 	.word	0x00000005
        /*05d4*/ 	.word	0x000000c0
        /*05d8*/ 	.short	0x010a
        /*05da*/ 	.byte	0x3f
	.zero		1


	//   ....[85]....
        /*05dc*/ 	.word	0x000095e0
        /*05e0*/ 	.word	0x00000005
        /*05e4*/ 	.word	0x000000c8
        /*05e8*/ 	.short	0x010a
        /*05ea*/ 	.byte	0x3f
	.zero		1


	//   ....[86]....
        /*05ec*/ 	.word	0x00009630
        /*05f0*/ 	.word	0x00000005
        /*05f4*/ 	.word	0x000000d0
        /*05f8*/ 	.short	0x010a
        /*05fa*/ 	.byte	0x3f
	.zero		1


	//   ....[87]....
        /*05fc*/ 	.word	0x00009700
        /*0600*/ 	.word	0x0000000f
        /*0604*/ 	.word	0x00000050
        /*0608*/ 	.short	0x010a
        /*060a*/ 	.byte	0x3f
	.zero		1


	//   ....[88]....
        /*060c*/ 	.word	0x000097d0
        /*0610*/ 	.word	0x00000007
        /*0614*/ 	.word	0x00000000
        /*0618*/ 	.short	0x010a
        /*061a*/ 	.byte	0x3f
	.zero		1


	//   ....[89]....
        /*061c*/ 	.word	0x00009820
        /*0620*/ 	.word	0x00000009
        /*0624*/ 	.word	0x00000000
        /*0628*/ 	.short	0x010a
        /*062a*/ 	.byte	0x3f
	.zero		1


	//   ....[90]....
        /*062c*/ 	.word	0x00009870
        /*0630*/ 	.word	0x00000006
        /*0634*/ 	.word	0x00000000
        /*0638*/ 	.short	0x010a
        /*063a*/ 	.byte	0x3f
	.zero		1


	//   ....[91]....
        /*063c*/ 	.word	0x000098c0
        /*0640*/ 	.word	0x00000009
        /*0644*/ 	.word	0x00000000
        /*0648*/ 	.short	0x010a
        /*064a*/ 	.byte	0x3f
	.zero		1


	//   ....[92]....
        /*064c*/ 	.word	0x00009910
        /*0650*/ 	.word	0x00000006
        /*0654*/ 	.word	0x00000000
        /*0658*/ 	.short	0x010a
        /*065a*/ 	.byte	0x3f
	.zero		1


	//   ....[93]....
        /*065c*/ 	.word	0x00009960
        /*0660*/ 	.word	0x00000009
        /*0664*/ 	.word	0x00000000
        /*0668*/ 	.short	0x010a
        /*066a*/ 	.byte	0x3f
	.zero		1


	//   ....[94]....
        /*066c*/ 	.word	0x000099b0
        /*0670*/ 	.word	0x00000006
        /*0674*/ 	.word	0x00000000
        /*0678*/ 	.short	0x010a
        /*067a*/ 	.byte	0x3f
	.zero		1


	//   ....[95]....
        /*067c*/ 	.word	0x00009a00
        /*0680*/ 	.word	0x00000009
        /*0684*/ 	.word	0x00000000
        /*0688*/ 	.short	0x010a
        /*068a*/ 	.byte	0x3f
	.zero		1


	//   ....[96]....
        /*068c*/ 	.word	0x00009a50
        /*0690*/ 	.word	0x00000006
        /*0694*/ 	.word	0x00000000
        /*0698*/ 	.short	0x010a
        /*069a*/ 	.byte	0x3f
	.zero		1


	//----- nvinfo : EIATTR_NUM_MBARRIERS
	.align		4
.L_36:
        /*069c*/ 	.byte	0x03, 0x38
        /*069e*/ 	.short	0x001e


	//----- nvinfo : EIATTR_EXIT_INSTR_OFFSETS
	.align		4
        /*06a0*/ 	.byte	0x04, 0x1c
        /*06a2*/ 	.short	(.L_38 - .L_37)


	//   ....[0]....
.L_37:
        /*06a4*/ 	.word	0x00000be0


	//   ....[1]....
        /*06a8*/ 	.word	0x000013f0


	//   ....[2]....
        /*06ac*/ 	.word	0x000065b0


	//   ....[3]....
        /*06b0*/ 	.word	0x00006bd0


	//   ....[4]....
        /*06b4*/ 	.word	0x00006c20


	//   ....[5]....
        /*06b8*/ 	.word	0x00007eb0


	//   ....[6]....
        /*06bc*/ 	.word	0x000091a0


	//----- nvinfo : EIATTR_MAX_THREADS
	.align		4
.L_38:
        /*06c0*/ 	.byte	0x04, 0x05
        /*06c2*/ 	.short	(.L_40 - .L_39)
.L_39:
        /*06c4*/ 	.word	0x00000180
        /*06c8*/ 	.word	0x00000001
        /*06cc*/ 	.word	0x00000001


	//----- nvinfo : EIATTR_CRS_STACK_SIZE
	.align		4
.L_40:
        /*06d0*/ 	.byte	0x04, 0x1e
        /*06d2*/ 	.short	(.L_42 - .L_41)
.L_41:
        /*06d4*/ 	.word	0x00000000


	//----- nvinfo : EIATTR_CBANK_PARAM_SIZE
	.align		4
.L_42:
        /*06d8*/ 	.byte	0x03, 0x19
        /*06da*/ 	.short	0x0770


	//----- nvinfo : EIATTR_PARAM_CBANK
	.align		4
        /*06dc*/ 	.byte	0x04, 0x0a
        /*06de*/ 	.short	(.L_44 - .L_43)
	.align		4
.L_43:
        /*06e0*/ 	.word	index@(.nv.constant0._ZN7cutlass13device_kernelINS_4gemm6kernel13GemmUniversalIN4cute5tupleIJiiiiEEENS1_10collective13CollectiveMmaINS1_37MainloopSm90TmaGmmaWarpSpecializedFP8ILi10ENS5_IJNS4_1CILi1EEESB_SB_EEENS1_35KernelTmaWarpSpecializedCooperativeEEENS5_IJNSA_ILi256EEENSA_ILi64EEESG_EEENS_12float_e4m3_tENS5_IJlSB_lEEESI_SJ_NS4_8TiledMMAINS4_8MMA_AtomIJNS4_4SM904GMMA30MMA_64x64x32_F32E4M3E4M3_SS_TNILNSN_7ScaleInE1ELSP_1EEEEEENS4_6LayoutINS5_IJNSA_ILi2EEESB_SB_EEENS5_IJSB_NSA_ILi0EEESV_EEEEENS5_IJNS4_10UnderscoreESY_SY_EEEEENS4_13SM90_TMA_LOADENS4_14ComposedLayoutINS4_7SwizzleILi2ELi4ELi3EEENS4_18smem_ptr_flag_bitsILi8EEENSS_INS5_IJNSA_ILi8EEESG_EEENS5_IJSG_SB_EEEEEEEvNS4_8identityES11_S1B_vS1C_EENS_8epilogue10collective18CollectiveEpilogueINS1E_22Sm90TmaWarpSpecializedILi4ELi2ELi16ELb0ELb0EEEJSH_NS5_IJNSA_ILi128EEENSA_ILi32EEEEEESI_SJ_SI_SJ_NS1E_6fusion15FusionCallbacksIS1I_NS1M_17LinearCombinationISI_fSI_fLNS_15FloatRoundStyleE2EEESH_S1L_JEEES11_NS12_INS13_ILi1ELi4ELi3EEES16_NSS_INS5_IJS17_S1K_EEENS5_IJS1K_SB_EEEEEEENS4_39AutoVectorizingCopyWithAssumedAlignmentILi128EEENS4_14SM90_TMA_STOREES1W_S1Y_NS4_9Copy_AtomIJNS4_17SM90_U32x4_STSM_NENS_6half_tEEEEvEEEvvEEEEvNT_6ParamsE)
        /*06e4*/ 	.short	0x0210
        /*06e6*/ 	.short	0x0770


	//----- nvinfo : EIATTR_SW_WAR
	.align		4
.L_44:
        /*06e8*/ 	.byte	0x04, 0x36
        /*06ea*/ 	.short	(.L_46 - .L_45)
.L_45:
        /*06ec*/ 	.word	0x00000008
.L_46:


//--------------------- .nv.callgraph             --------------------------
	.section	.nv.callgraph,"",@"SHT_CUDA_CALLGRAPH"
	.align	4
	.sectionentsize	8
	.align		4
        /*0000*/ 	.word	0x00000000
	.align		4
        /*0004*/ 	.word	0xffffffff
	.align		4
        /*0008*/ 	.word	index@(_ZN7cutlass13device_kernelINS_4gemm6kernel13GemmUniversalIN4cute5tupleIJiiiiEEENS1_10collective13CollectiveMmaINS1_37MainloopSm90TmaGmmaWarpSpecializedFP8ILi10ENS5_IJNS4_1CILi1EEESB_SB_EEENS1_35KernelTmaWarpSpecializedCooperativeEEENS5_IJNSA_ILi256EEENSA_ILi64EEESG_EEENS_12float_e4m3_tENS5_IJlSB_lEEESI_SJ_NS4_8TiledMMAINS4_8MMA_AtomIJNS4_4SM904GMMA30MMA_64x64x32_F32E4M3E4M3_SS_TNILNSN_7ScaleInE1ELSP_1EEEEEENS4_6LayoutINS5_IJNSA_ILi2EEESB_SB_EEENS5_IJSB_NSA_ILi0EEESV_EEEEENS5_IJNS4_10UnderscoreESY_SY_EEEEENS4_13SM90_TMA_LOADENS4_14ComposedLayoutINS4_7SwizzleILi2ELi4ELi3EEENS4_18smem_ptr_flag_bitsILi8EEENSS_INS5_IJNSA_ILi8EEESG_EEENS5_IJSG_SB_EEEEEEEvNS4_8identityES11_S1B_vS1C_EENS_8epilogue10collective18CollectiveEpilogueINS1E_22Sm90TmaWarpSpecializedILi4ELi2ELi16ELb0ELb0EEEJSH_NS5_IJNSA_ILi128EEENSA_ILi32EEEEEESI_SJ_SI_SJ_NS1E_6fusion15FusionCallbacksIS1I_NS1M_17LinearCombinationISI_fSI_fLNS_15FloatRoundStyleE2EEESH_S1L_JEEES11_NS12_INS13_ILi1ELi4ELi3EEES16_NSS_INS5_IJS17_S1K_EEENS5_IJS1K_SB_EEEEEEENS4_39AutoVectorizingCopyWithAssumedAlignmentILi128EEENS4_14SM90_TMA_STOREES1W_S1Y_NS4_9Copy_AtomIJNS4_17SM90_U32x4_STSM_NENS_6half_tEEEEvEEEvvEEEEvNT_6ParamsE)
	.align		4
        /*000c*/ 	.word	index@(__assertfail)
	.align		4
        /*0010*/ 	.word	0x00000000
	.align		4
        /*0014*/ 	.word	0xfffffffe
	.align		4
        /*0018*/ 	.word	0x00000000
	.align		4
        /*001c*/ 	.word	0xfffffffd
	.align		4
        /*0020*/ 	.word	0x00000000
	.align		4
        /*0024*/ 	.word	0xfffffffc


//--------------------- .nv.constant4             --------------------------
	.section	.nv.constant4,"a",@progbits
	.align	8
	.align		8
.nv.constant4:
        /*0000*/ 	.dword	__assertfail
	.align		8
        /*0008*/ 	.dword	__unnamed_1
	.align		8
        /*0010*/ 	.dword	__unnamed_2
	.align		8
        /*0018*/ 	.dword	_ZN39_INTERNAL_d1bbee4e_4_k_cu_ec3f5f0a_27914cuda3std3__45__cpo5beginE
	.align		8
        /*0020*/ 	.dword	_ZN39_INTERNAL_d1bbee4e_4_k_cu_ec3f5f0a_27914cuda3std3__45__cpo3endE
	.align		8
        /*0028*/ 	.dword	_ZN39_INTERNAL_d1bbee4e_4_k_cu_ec3f5f0a_27914cuda3std3__45__cpo6cbeginE
	.align		8
        /*0030*/ 	.dword	_ZN39_INTERNAL_d1bbee4e_4_k_cu_ec3f5f0a_27914cuda3std3__45__cpo4cendE
	.align		8
        /*0038*/ 	.dword	_ZN39_INTERNAL_d1bbee4e_4_k_cu_ec3f5f0a_27914cuda3std3__441_GLOBAL__N__d1bbee4e_4_k_cu_ec3f5f0a_27916ignoreE
	.align		8
        /*0040*/ 	.dword	_ZN39_INTERNAL_d1bbee4e_4_k_cu_ec3f5f0a_27914cuda3std3__419piecewise_constructE
	.align		8
        /*0048*/ 	.dword	_ZN39_INTERNAL_d1bbee4e_4_k_cu_ec3f5f0a_27914cuda3std3__48in_placeE
	.align		8
        /*0050*/ 	.dword	_ZN39_INTERNAL_d1bbee4e_4_k_cu_ec3f5f0a_27914cuda3std6ranges3__45__cpo4swapE
	.align		8
        /*0058*/ 	.dword	_ZN39_INTERNAL_d1bbee4e_4_k_cu_ec3f5f0a_27914cuda3std6ranges3__45__cpo9iter_moveE
	.align		8
        /*0060*/ 	.dword	_ZN39_INTERNAL_d1bbee4e_4_k_cu_ec3f5f0a_27914cute7productE
	.align		8
        /*0068*/ 	.dword	_ZN39_INTERNAL_d1bbee4e_4_k_cu_ec3f5f0a_27914cute1_E
	.align		8
        /*0070*/ 	.dword	$str$24
	.align		8
        /*0078*/ 	.dword	$str$25


//--------------------- .text._ZN7cutlass13device_kernelINS_4gemm6kernel13GemmUniversalIN4cute5tupleIJiiiiEEENS1_10collective13CollectiveMmaINS1_37MainloopSm90TmaGmmaWarpSpecializedFP8ILi10ENS5_IJNS4_1CILi1EEESB_SB_EEENS1_35KernelTmaWarpSpecializedCooperativeEEENS5_IJNSA_ILi256EEENSA_ILi64EEESG_EEENS_12float_e4m3_tENS5_IJlSB_lEEESI_SJ_NS4_8TiledMMAINS4_8MMA_AtomIJNS4_4SM904GMMA30MMA_64x64x32_F32E4M3E4M3_SS_TNILNSN_7ScaleInE1ELSP_1EEEEEENS4_6LayoutINS5_IJNSA_ILi2EEESB_SB_EEENS5_IJSB_NSA_ILi0EEESV_EEEEENS5_IJNS4_10UnderscoreESY_SY_EEEEENS4_13SM90_TMA_LOADENS4_14ComposedLayoutINS4_7SwizzleILi2ELi4ELi3EEENS4_18smem_ptr_flag_bitsILi8EEENSS_INS5_IJNSA_ILi8EEESG_EEENS5_IJSG_SB_EEEEEEEvNS4_8identityES11_S1B_vS1C_EENS_8epilogue10collective18CollectiveEpilogueINS1E_22Sm90TmaWarpSpecializedILi4ELi2ELi16ELb0ELb0EEEJSH_NS5_IJNSA_ILi128EEENSA_ILi32EEEEEESI_SJ_SI_SJ_NS1E_6fusion15FusionCallbacksIS1I_NS1M_17LinearCombinationISI_fSI_fLNS_15FloatRoundStyleE2EEESH_S1L_JEEES11_NS12_INS13_ILi1ELi4ELi3EEES16_NSS_INS5_IJS17_S1K_EEENS5_IJS1K_SB_EEEEEEENS4_39AutoVectorizingCopyWithAssumedAlignmentILi128EEENS4_14SM90_TMA_STOREES1W_S1Y_NS4_9Copy_AtomIJNS4_17SM90_U32x4_STSM_NENS_6half_tEEEEvEEEvvEEEEvNT_6ParamsE --------------------------
	.section	.text._ZN7cutlass13device_kernelINS_4gemm6kernel13GemmUniversalIN4cute5tupleIJiiiiEEENS1_10collective13CollectiveMmaINS1_37MainloopSm90TmaGmmaWarpSpecializedFP8ILi10ENS5_IJNS4_1CILi1EEESB_SB_EEENS1_35KernelTmaWarpSpecializedCooperativeEEENS5_IJNSA_ILi256EEENSA_ILi64EEESG_EEENS_12float_e4m3_tENS5_IJlSB_lEEESI_SJ_NS4_8TiledMMAINS4_8MMA_AtomIJNS4_4SM904GMMA30MMA_64x64x32_F32E4M3E4M3_SS_TNILNSN_7ScaleInE1ELSP_1EEEEEENS4_6LayoutINS5_IJNSA_ILi2EEESB_SB_EEENS5_IJSB_NSA_ILi0EEESV_EEEEENS5_IJNS4_10UnderscoreESY_SY_EEEEENS4_13SM90_TMA_LOADENS4_14ComposedLayoutINS4_7SwizzleILi2ELi4ELi3EEENS4_18smem_ptr_flag_bitsILi8EEENSS_INS5_IJNSA_ILi8EEESG_EEENS5_IJSG_SB_EEEEEEEvNS4_8identityES11_S1B_vS1C_EENS_8epilogue10collective18CollectiveEpilogueINS1E_22Sm90TmaWarpSpecializedILi4ELi2ELi16ELb0ELb0EEEJSH_NS5_IJNSA_ILi128EEENSA_ILi32EEEEEESI_SJ_SI_SJ_NS1E_6fusion15FusionCallbacksIS1I_NS1M_17LinearCombinationISI_fSI_fLNS_15FloatRoundStyleE2EEESH_S1L_JEEES11_NS12_INS13_ILi1ELi4ELi3EEES16_NSS_INS5_IJS17_S1K_EEENS5_IJS1K_SB_EEEEEEENS4_39AutoVectorizingCopyWithAssumedAlignmentILi128EEENS4_14SM90_TMA_STOREES1W_S1Y_NS4_9Copy_AtomIJNS4_17SM90_U32x4_STSM_NENS_6half_tEEEEvEEEvvEEEEvNT_6ParamsE,"ax",@progbits
	.align	128
.text._ZN7cutlass13device_kernelINS_4gemm6kernel13GemmUniversalIN4cute5tupleIJiiiiEEENS1_10collective13CollectiveMmaINS1_37MainloopSm90TmaGmmaWarpSpecializedFP8ILi10ENS5_IJNS4_1CILi1EEESB_SB_EEENS1_35KernelTmaWarpSpecializedCooperativeEEENS5_IJNSA_ILi256EEENSA_ILi64EEESG_EEENS_12float_e4m3_tENS5_IJlSB_lEEESI_SJ_NS4_8TiledMMAINS4_8MMA_AtomIJNS4_4SM904GMMA30MMA_64x64x32_F32E4M3E4M3_SS_TNILNSN_7ScaleInE1ELSP_1EEEEEENS4_6LayoutINS5_IJNSA_ILi2EEESB_SB_EEENS5_IJSB_NSA_ILi0EEESV_EEEEENS5_IJNS4_10UnderscoreESY_SY_EEEEENS4_13SM90_TMA_LOADENS4_14ComposedLayoutINS4_7SwizzleILi2ELi4ELi3EEENS4_18smem_ptr_flag_bitsILi8EEENSS_INS5_IJNSA_ILi8EEESG_EEENS5_IJSG_SB_EEEEEEEvNS4_8identityES11_S1B_vS1C_EENS_8epilogue10collective18CollectiveEpilogueINS1E_22Sm90TmaWarpSpecializedILi4ELi2ELi16ELb0ELb0EEEJSH_NS5_IJNSA_ILi128EEENSA_ILi32EEEEEESI_SJ_SI_SJ_NS1E_6fusion15FusionCallbacksIS1I_NS1M_17LinearCombinationISI_fSI_fLNS_15FloatRoundStyleE2EEESH_S1L_JEEES11_NS12_INS13_ILi1ELi4ELi3EEES16_NSS_INS5_IJS17_S1K_EEENS5_IJS1K_SB_EEEEEEENS4_39AutoVectorizingCopyWithAssumedAlignmentILi128EEENS4_14SM90_TMA_STOREES1W_S1Y_NS4_9Copy_AtomIJNS4_17SM90_U32x4_STSM_NENS_6half_tEEEEvEEEvvEEEEvNT_6ParamsE:
        .type           _ZN7cutlass13device_kernelINS_4gemm6kernel13GemmUniversalIN4cute5tupleIJiiiiEEENS1_10collective13CollectiveMmaINS1_37MainloopSm90TmaGmmaWarpSpecializedFP8ILi10ENS5_IJNS4_1CILi1EEESB_SB_EEENS1_35KernelTmaWarpSpecializedCooperativeEEENS5_IJNSA_ILi256EEENSA_ILi64EEESG_EEENS_12float_e4m3_tENS5_IJlSB_lEEESI_SJ_NS4_8TiledMMAINS4_8MMA_AtomIJNS4_4SM904GMMA30MMA_64x64x32_F32E4M3E4M3_SS_TNILNSN_7ScaleInE1ELSP_1EEEEEENS4_6LayoutINS5_IJNSA_ILi2EEESB_SB_EEENS5_IJSB_NSA_ILi0EEESV_EEEEENS5_IJNS4_10UnderscoreESY_SY_EEEEENS4_13SM90_TMA_LOADENS4_14ComposedLayoutINS4_7SwizzleILi2ELi4ELi3EEENS4_18smem_ptr_flag_bitsILi8EEENSS_INS5_IJNSA_ILi8EEESG_EEENS5_IJSG_SB_EEEEEEEvNS4_8identityES11_S1B_vS1C_EENS_8epilogue10collective18CollectiveEpilogueINS1E_22Sm90TmaWarpSpecializedILi4ELi2ELi16ELb0ELb0EEEJSH_NS5_IJNSA_ILi128EEENSA_ILi32EEEEEESI_SJ_SI_SJ_NS1E_6fusion15FusionCallbacksIS1I_NS1M_17LinearCombinationISI_fSI_fLNS_15FloatRoundStyleE2EEESH_S1L_JEEES11_NS12_INS13_ILi1ELi4ELi3EEES16_NSS_INS5_IJS17_S1K_EEENS5_IJS1K_SB_EEEEEEENS4_39AutoVectorizingCopyWithAssumedAlignmentILi128EEENS4_14SM90_TMA_STOREES1W_S1Y_NS4_9Copy_AtomIJNS4_17SM90_U32x4_STSM_NENS_6half_tEEEEvEEEvvEEEEvNT_6ParamsE,@function
        .size           _ZN7cutlass13device_kernelINS_4gemm6kernel13GemmUniversalIN4cute5tupleIJiiiiEEENS1_10collective13CollectiveMmaINS1_37MainloopSm90TmaGmmaWarpSpecializedFP8ILi10ENS5_IJNS4_1CILi1EEESB_SB_EEENS1_35KernelTmaWarpSpecializedCooperativeEEENS5_IJNSA_ILi256EEENSA_ILi64EEESG_EEENS_12float_e4m3_tENS5_IJlSB_lEEESI_SJ_NS4_8TiledMMAINS4_8MMA_AtomIJNS4_4SM904GMMA30MMA_64x64x32_F32E4M3E4M3_SS_TNILNSN_7ScaleInE1ELSP_1EEEEEENS4_6LayoutINS5_IJNSA_ILi2EEESB_SB_EEENS5_IJSB_NSA_ILi0EEESV_EEEEENS5_IJNS4_10UnderscoreESY_SY_EEEEENS4_13SM90_TMA_LOADENS4_14ComposedLayoutINS4_7SwizzleILi2ELi4ELi3EEENS4_18smem_ptr_flag_bitsILi8EEENSS_INS5_IJNSA_ILi8EEESG_EEENS5_IJSG_SB_EEEEEEEvNS4_8identityES11_S1B_vS1C_EENS_8epilogue10collective18CollectiveEpilogueINS1E_22Sm90TmaWarpSpecializedILi4ELi2ELi16ELb0ELb0EEEJSH_NS5_IJNSA_ILi128EEENSA_ILi32EEEEEESI_SJ_SI_SJ_NS1E_6fusion15FusionCallbacksIS1I_NS1M_17LinearCombinationISI_fSI_fLNS_15FloatRoundStyleE2EEESH_S1L_JEEES11_NS12_INS13_ILi1ELi4ELi3EEES16_NSS_INS5_IJS17_S1K_EEENS5_IJS1K_SB_EEEEEEENS4_39AutoVectorizingCopyWithAssumedAlignmentILi128EEENS4_14SM90_TMA_STOREES1W_S1Y_NS4_9Copy_AtomIJNS4_17SM90_U32x4_STSM_NENS_6half_tEEEEvEEEvvEEEEvNT_6ParamsE,(.L_x_201 - _ZN7cutlass13device_kernelINS_4gemm6kernel13GemmUniversalIN4cute5tupleIJiiiiEEENS1_10collective13CollectiveMmaINS1_37MainloopSm90TmaGmmaWarpSpecializedFP8ILi10ENS5_IJNS4_1CILi1EEESB_SB_EEENS1_35KernelTmaWarpSpecializedCooperativeEEENS5_IJNSA_ILi256EEENSA_ILi64EEESG_EEENS_12float_e4m3_tENS5_IJlSB_lEEESI_SJ_NS4_8TiledMMAINS4_8MMA_AtomIJNS4_4SM904GMMA30MMA_64x64x32_F32E4M3E4M3_SS_TNILNSN_7ScaleInE1ELSP_1EEEEEENS4_6LayoutINS5_IJNSA_ILi2EEESB_SB_EEENS5_IJSB_NSA_ILi0EEESV_EEEEENS5_IJNS4_10UnderscoreESY_SY_EEEEENS4_13SM90_TMA_LOADENS4_14ComposedLayoutINS4_7SwizzleILi2ELi4ELi3EEENS4_18smem_ptr_flag_bitsILi8EEENSS_INS5_IJNSA_ILi8EEESG_EEENS5_IJSG_SB_EEEEEEEvNS4_8identityES11_S1B_vS1C_EENS_8epilogue10collective18CollectiveEpilogueINS1E_22Sm90TmaWarpSpecializedILi4ELi2ELi16ELb0ELb0EEEJSH_NS5_IJNSA_ILi128EEENSA_ILi32EEEEEESI_SJ_SI_SJ_NS1E_6fusion15FusionCallbacksIS1I_NS1M_17LinearCombinationISI_fSI_fLNS_15FloatRoundStyleE2EEESH_S1L_JEEES11_NS12_INS13_ILi1ELi4ELi3EEES16_NSS_INS5_IJS17_S1K_EEENS5_IJS1K_SB_EEEEEEENS4_39AutoVectorizingCopyWithAssumedAlignmentILi128EEENS4_14SM90_TMA_STOREES1W_S1Y_NS4_9Copy_AtomIJNS4_17SM90_U32x4_STSM_NENS_6half_tEEEEvEEEvvEEEEvNT_6ParamsE)
        .other          _ZN7cutlass13device_kernelINS_4gemm6kernel13GemmUniversalIN4cute5tupleIJiiiiEEENS1_10collective13CollectiveMmaINS1_37MainloopSm90TmaGmmaWarpSpecializedFP8ILi10ENS5_IJNS4_1CILi1EEESB_SB_EEENS1_35KernelTmaWarpSpecializedCooperativeEEENS5_IJNSA_ILi256EEENSA_ILi64EEESG_EEENS_12float_e4m3_tENS5_IJlSB_lEEESI_SJ_NS4_8TiledMMAINS4_8MMA_AtomIJNS4_4SM904GMMA30MMA_64x64x32_F32E4M3E4M3_SS_TNILNSN_7ScaleInE1ELSP_1EEEEEENS4_6LayoutINS5_IJNSA_ILi2EEESB_SB_EEENS5_IJSB_NSA_ILi0EEESV_EEEEENS5_IJNS4_10UnderscoreESY_SY_EEEEENS4_13SM90_TMA_LOADENS4_14ComposedLayoutINS4_7SwizzleILi2ELi4ELi3EEENS4_18smem_ptr_flag_bitsILi8EEENSS_INS5_IJNSA_ILi8EEESG_EEENS5_IJSG_SB_EEEEEEEvNS4_8identityES11_S1B_vS1C_EENS_8epilogue10collective18CollectiveEpilogueINS1E_22Sm90TmaWarpSpecializedILi4ELi2ELi16ELb0ELb0EEEJSH_NS5_IJNSA_ILi128EEENSA_ILi32EEEEEESI_SJ_SI_SJ_NS1E_6fusion15FusionCallbacksIS1I_NS1M_17LinearCombinationISI_fSI_fLNS_15FloatRoundStyleE2EEESH_S1L_JEEES11_NS12_INS13_ILi1ELi4ELi3EEES16_NSS_INS5_IJS17_S1K_EEENS5_IJS1K_SB_EEEEEEENS4_39AutoVectorizingCopyWithAssumedAlignmentILi128EEENS4_14SM90_TMA_STOREES1W_S1Y_NS4_9Copy_AtomIJNS4_17SM90_U32x4_STSM_NENS_6half_tEEEEvEEEvvEEEEvNT_6ParamsE,@"STO_CUDA_ENTRY STV_DEFAULT"
_ZN7cutlass13device_kernelINS_4gemm6kernel13GemmUniversalIN4cute5tupleIJiiiiEEENS1_10collective13CollectiveMmaINS1_37MainloopSm90TmaGmmaWarpSpecializedFP8ILi10ENS5_IJNS4_1CILi1EEESB_SB_EEENS1_35KernelTmaWarpSpecializedCooperativeEEENS5_IJNSA_ILi256EEENSA_ILi64EEESG_EEENS_12float_e4m3_tENS5_IJlSB_lEEESI_SJ_NS4_8TiledMMAINS4_8MMA_AtomIJNS4_4SM904GMMA30MMA_64x64x32_F32E4M3E4M3_SS_TNILNSN_7ScaleInE1ELSP_1EEEEEENS4_6LayoutINS5_IJNSA_ILi2EEESB_SB_EEENS5_IJSB_NSA_ILi0EEESV_EEEEENS5_IJNS4_10UnderscoreESY_SY_EEEEENS4_13SM90_TMA_LOADENS4_14ComposedLayoutINS4_7SwizzleILi2ELi4ELi3EEENS4_18smem_ptr_flag_bitsILi8EEENSS_INS5_IJNSA_ILi8EEESG_EEENS5_IJSG_SB_EEEEEEEvNS4_8identityES11_S1B_vS1C_EENS_8epilogue10collective18CollectiveEpilogueINS1E_22Sm90TmaWarpSpecializedILi4ELi2ELi16ELb0ELb0EEEJSH_NS5_IJNSA_ILi128EEENSA_ILi32EEEEEESI_SJ_SI_SJ_NS1E_6fusion15FusionCallbacksIS1I_NS1M_17LinearCombinationISI_fSI_fLNS_15FloatRoundStyleE2EEESH_S1L_JEEES11_NS12_INS13_ILi1ELi4ELi3EEES16_NSS_INS5_IJS17_S1K_EEENS5_IJS1K_SB_EEEEEEENS4_39AutoVectorizingCopyWithAssumedAlignmentILi128EEENS4_14SM90_TMA_STOREES1W_S1Y_NS4_9Copy_AtomIJNS4_17SM90_U32x4_STSM_NENS_6half_tEEEEvEEEvvEEEEvNT_6ParamsE:
[----:B------:R-:W1:Y:S01]  /*0000*/  LDC R1, c[0x0][0x28] ;  /* 0x00000a00ff017b82 */ /* 0x000e620000000800 */
[----:B------:R-:W2:Y:S07]  /*0010*/  S2R R18, SR_TID.X ;  /* 0x0000000000127919 */ /* 0x000eae0000002100 */
[----:B------:R-:W3:Y:S01]  /*0020*/  LDC.64 R4, c[0x0][0x588] ;  /* 0x00016200ff047b82 */ /* 0x000ee20000000a00 */
[----:B------:R-:W-:Y:S01]  /*0030*/  ELECT P0, URZ, PT ;  /* 0x00000000003f782f */ /* 0x000fe20003800000 */
[----:B------:R-:W-:Y:S01]  /*0040*/  BSSY B0, `(.L_x_0) ;  /* 0x0000016000007945 */ /* 0x000fe20003800000 */
[----:B--2---:R-:W-:-:S02]  /*0050*/  SHF.R.U32.HI R0, RZ, 0x5, R18 ;  /* 0x00000005ff007819 */ /* 0x004fc40000011612 */
[----:B------:R-:W-:-:S03]  /*0060*/  SHF.R.U32.HI R6, RZ, 0x7, R18 ;  /* 0x00000007ff067819 */ /* 0x000fc60000011612 */
[----:B------:R-:W2:Y:S04]  /*0070*/  SHFL.IDX PT, R3, R0, RZ, 0x1f ;  /* 0x00001fff00037589 */ /* 0x000ea800000e0000 */
[----:B------:R4:W1:Y:S01]  /*0080*/  SHFL.IDX PT, R7, R6, RZ, 0x1f ;  /* 0x00001fff06077589 */ /* 0x00086200000e0000 */
[----:B--2---:R-:W-:Y:S02]  /*0090*/  ISETP.NE.OR P0, PT, R3, RZ, !P0 ;  /* 0x000000ff0300720c */ /* 0x004fe40004705670 */
[----:B------:R-:W-:-:S11]  /*00a0*/  SHF.R.S32.HI R2, RZ, 0x1f, R3 ;  /* 0x0000001fff027819 */ /* 0x000fd60000011403 */
[----:B-1-34-:R-:W-:Y:S05]  /*00b0*/  @P0 BRA `(.L_x_1) ;  /* 0x0000000000380947 */ /* 0x01afea0003800000 */
[----:B------:R-:W-:Y:S02]  /*00c0*/  ULDC.64 UR4, c[0x0][0x198] ;  /* 0x0000660000047ab9 */ /* 0x000fe40000000a00 */
[----:B------:R-:W-:Y:S02]  /*00d0*/  UIADD3 UR6, UP0, UR4, 0xf0, URZ ;  /* 0x000000f004067890 */ /* 0x000fe4000ff1e03f */
[----:B------:R-:W-:Y:S02]  /*00e0*/  UIADD3 UR8, UP1, UR4, 0x1f0, URZ ;  /* 0x000001f004087890 */ /* 0x000fe4000ff3e03f */
[----:B------:R-:W-:Y:S02]  /*00f0*/  UIADD3 UR10, UP2, UR4, 0x3f0, URZ ;  /* 0x000003f0040a7890 */ /* 0x000fe4000ff5e03f */
[----:B------:R-:W-:Y:S02]  /*0100*/  UIADD3 UR4, UP3, UR4, 0x4f0, URZ ;  /* 0x000004f004047890 */ /* 0x000fe4000ff7e03f */
[----:B------:R-:W-:-:S02]  /*0110*/  UIADD3.X UR7, URZ, UR5, URZ, UP0, !UPT ;  /* 0x000000053f077290 */ /* 0x000fc400087fe43f */
[----:B------:R-:W-:Y:S02]  /*0120*/  UIADD3.X UR9, URZ, UR5, URZ, UP1, !UPT ;  /* 0x000000053f097290 */ /* 0x000fe40008ffe43f */
[----:B------:R-:W-:Y:S02]  /*0130*/  UIADD3.X UR11, URZ, UR5, URZ, UP2, !UPT ;  /* 0x000000053f0b7290 */ /* 0x000fe400097fe43f */
[----:B------:R-:W-:-:S03]  /*0140*/  UIADD3.X UR5, URZ, UR5, URZ, UP3, !UPT ;  /* 0x000000053f057290 */ /* 0x000fc60009ffe43f */
[----:B------:R1:W-:Y:S02]  /*0150*/  UTMACCTL.PF [UR6] ;  /* 0x00000000060079b9 */ /* 0x0003e40008040000 */
[----:B------:R1:W-:Y:S02]  /*0160*/  UTMACCTL.PF [UR8] ;  /* 0x00000000080079b9 */ /* 0x0003e40008040000 */
[----:B------:R1:W-:Y:S02]  /*0170*/  UTMACCTL.PF [UR10] ;  /* 0x000000000a0079b9 */ /* 0x0003e40008040000 */
[----:B------:R1:W-:Y:S02]  /*0180*/  UTMACCTL.PF [UR4] ;  /* 0x00000000040079b9 */ /* 0x0003e40008040000 */
[----:B-1----:R-:W-:Y:S01]  /*0190*/  NOP ;  /* 0x0000000000007918 */ /* 0x002fe20000000000 */
.L_x_1:
[----:B------:R-:W-:Y:S05]  /*01a0*/  BSYNC B0 ;  /* 0x0000000000007941 */ /* 0x000fea0003800000 */
.L_x_0:
[----:B------:R-:W-:Y:S01]  /*01b0*/  ULDC.64 UR4, c[0x0][0x590] ;  /* 0x0001640000047ab9 */ /* 0x000fe20000000a00 */
[----:B------:R-:W-:Y:S01]  /*01c0*/  LEA.HI R2, R2, R3, RZ, 0x2 ;  /* 0x0000000302027211 */ /* 0x000fe200078f10ff */
[----:B------:R-:W-:Y:S01]  /*01d0*/  ULDC.64 UR42, c[0x0][0x208] ;  /* 0x00008200002a7ab9 */ /* 0x000fe20000000a00 */
[----:B------:R-:W-:Y:S01]  /*01e0*/  ISETP.NE.U32.AND P1, PT, RZ, UR4, PT ;  /* 0x00000004ff007c0c */ /* 0x000fe2000bf25070 */
[----:B------:R-:W-:Y:S01]  /*01f0*/  IMAD.MOV.U32 R8, RZ, RZ, R4 ;  /* 0x000000ffff087224 */ /* 0x000fe200078e0004 */
[----:B------:R-:W-:Y:S01]  /*0200*/  LOP3.LUT R2, R2, 0xfffffffc, RZ, 0xc0, !PT ;  /* 0xfffffffc02027812 */ /* 0x000fe200078ec0ff */
[----:B------:R-:W-:Y:S01]  /*0210*/  IMAD.MOV.U32 R9, RZ, RZ, R5 ;  /* 0x000000ffff097224 */ /* 0x000fe200078e0005 */
[----:B------:R-:W-:-:S03]  /*0220*/  ISETP.NE.AND.EX P2, PT, RZ, UR5, PT, P1 ;  /* 0x00000005ff007c0c */ /* 0x000fc6000bf45310 */
[--C-:B------:R-:W-:Y:S01]  /*0230*/  IMAD.IADD R3, R3, 0x1, -R2.reuse ;  /* 0x0000000103037824 */ /* 0x100fe200078e0a02 */
[----:B------:R-:W-:-:S09]  /*0240*/  PRMT R2, RZ, 0x7610, R2 ;  /* 0x00007610ff027816 */ /* 0x000fd20000000002 */
[----:B------:R-:W-:Y:S05]  /*0250*/  @P2 BRA `(.L_x_2) ;  /* 0x0000000000302947 */ /* 0x000fea0003800000 */
[----:B------:R-:W-:Y:S02]  /*0260*/  ULDC.64 UR6, c[0x0][0x588] ;  /* 0x0001620000067ab9 */ /* 0x000fe40000000a00 */
[----:B------:R-:W-:-:S04]  /*0270*/  ISETP.NE.U32.AND P0, PT, RZ, UR6, PT ;  /* 0x00000006ff007c0c */ /* 0x000fc8000bf05070 */
[----:B------:R-:W-:-:S13]  /*0280*/  ISETP.NE.AND.EX P0, PT, RZ, UR7, PT, P0 ;  /* 0x00000007ff007c0c */ /* 0x000fda000bf05300 */
[----:B------:R-:W-:Y:S05]  /*0290*/  @!P0 BRA `(.L_x_3) ;  /* 0x0000000000108947 */ /* 0x000fea0003800000 */
[----:B------:R-:W2:Y:S02]  /*02a0*/  LDG.E R2, desc[UR42][R8.64] ;  /* 0x0000002a08027981 */ /* 0x000ea4000c1e1900 */
[----:B--2---:R-:W-:Y:S01]  /*02b0*/  FSETP.NEU.AND P3, PT, R2, RZ, PT ;  /* 0x000000ff0200720b */ /* 0x004fe20003f6d000 */
[----:B------:R-:W-:Y:S01]  /*02c0*/  IMAD.MOV.U32 R2, RZ, RZ, 0x1 ;  /* 0x00000001ff027424 */ /* 0x000fe200078e00ff */
[----:B------:R-:W-:Y:S11]  /*02d0*/  BRA `(.L_x_2) ;  /* 0x0000000000107947 */ /* 0x000ff60003800000 */
.L_x_3:
[----:B------:R-:W-:Y:S01]  /*02e0*/  ULDC UR6, c[0x0][0x580] ;  /* 0x0001600000067ab9 */ /* 0x000fe20000000800 */
[----:B------:R-:W-:Y:S02]  /*02f0*/  MOV R2, 0x1 ;  /* 0x0000000100027802 */ /* 0x000fe40000000f00 */
[----:B------:R-:W-:Y:S02]  /*0300*/  CS2R R8, SRZ ;  /* 0x0000000000087805 */ /* 0x000fe4000001ff00 */
[----:B------:R-:W-:-:S13]  /*0310*/  FSETP.NEU.AND P3, PT, RZ, UR6, PT ;  /* 0x00000006ff007c0b */ /* 0x000fda000bf6d000 */
.L_x_2:
[----:B------:R-:W-:Y:S01]  /*0320*/  ISETP.NE.U32.AND P0, PT, R8, RZ, PT ;  /* 0x000000ff0800720c */ /* 0x000fe20003f05070 */
[----:B------:R-:W-:Y:S01]  /*0330*/  IMAD.MOV.U32 R6, RZ, RZ, 0x1 ;  /* 0x00000001ff067424 */ /* 0x000fe200078e00ff */
[----:B------:R-:W-:Y:S02]  /*0340*/  ISETP.NE.AND.EX P1, PT, RZ, UR5, PT, P1 ;  /* 0x00000005ff007c0c */ /* 0x000fe4000bf25310 */
[----:B------:R-:W-:-:S13]  /*0350*/  ISETP.NE.AND.EX P0, PT, R9, RZ, PT, P0 ;  /* 0x000000ff0900720c */ /* 0x000fda0003f05300 */
[----:B------:R-:W-:Y:S05]  /*0360*/  @P0 BRA P1, `(.L_x_4) ;  /* 0x0000000000300947 */ /* 0x000fea0000800000 */
[----:B------:R-:W-:Y:S02]  /*0370*/  ISETP.NE.U32.AND P1, PT, RZ, UR4, PT ;  /* 0x00000004ff007c0c */ /* 0x000fe4000bf25070 */
[----:B------:R-:W-:Y:S02]  /*0380*/  ISETP.NE.U32.AND P0, PT, R8, RZ, PT ;  /* 0x000000ff0800720c */ /* 0x000fe40003f05070 */
[----:B------:R-:W-:Y:S02]  /*0390*/  ISETP.NE.AND.EX P1, PT, RZ, UR5, PT, P1 ;  /* 0x00000005ff007c0c */ /* 0x000fe4000bf25310 */
[----:B------:R-:W-:Y:S02]  /*03a0*/  PRMT R2, R2, 0x9910, RZ ;  /* 0x0000991002027816 */ /* 0x000fe400000000ff */
[----:B------:R-:W-:Y:S02]  /*03b0*/  ISETP.NE.AND.EX P0, PT, R9, RZ, PT, P0 ;  /* 0x000000ff0900720c */ /* 0x000fe40003f05300 */
[----:B------:R-:W-:-:S02]  /*03c0*/  ISETP.NE.AND P4, PT, R2, RZ, PT ;  /* 0x000000ff0200720c */ /* 0x000fc40003f85270 */
[----:B------:R-:W-:Y:S02]  /*03d0*/  SEL R9, RZ, 0xffffffff, P3 ;  /* 0xffffffffff097807 */ /* 0x000fe40001800000 */
[----:B------:R-:W-:-:S04]  /*03e0*/  SEL R2, RZ, 0xffffffff, P0 ;  /* 0xffffffffff027807 */ /* 0x000fc80000000000 */
[----:B------:R-:W-:-:S04]  /*03f0*/  @P1 SEL R9, R2, R9, !P4 ;  /* 0x0000000902091207 */ /* 0x000fc80006000000 */
[----:B------:R-:W-:-:S04]  /*0400*/  LOP3.LUT R9, R9, 0x1, RZ, 0xc0, !PT ;  /* 0x0000000109097812 */ /* 0x000fc800078ec0ff */
[----:B------:R-:W-:-:S04]  /*0410*/  ISETP.NE.U32.AND P0, PT, R9, 0x1, PT ;  /* 0x000000010900780c */ /* 0x000fc80003f05070 */
[----:B------:R-:W-:-:S09]  /*0420*/  SEL R6, RZ, 0x1, !P0 ;  /* 0x00000001ff067807 */ /* 0x000fd20004000000 */
.L_x_4:
[----:B------:R-:W1:Y:S02]  /*0430*/  SHFL.IDX PT, R2, R0, RZ, 0x1f ;  /* 0x00001fff00027589 */ /* 0x000e6400000e0000 */
[----:B-1----:R-:W-:-:S13]  /*0440*/  ISETP.NE.AND P0, PT, R2, RZ, PT ;  /* 0x000000ff0200720c */ /* 0x002fda0003f05270 */
[----:B------:R-:W-:Y:S05]  /*0450*/  @P0 BRA `(.L_x_5) ;  /* 0x0000000000940947 */ /* 0x000fea0003800000 */
[----:B------:R-:W-:Y:S01]  /*0460*/  ELECT P0, URZ, PT ;  /* 0x00000000003f782f */ /* 0x000fe20003800000 */
[----:B------:R-:W-:-:S12]  /*0470*/  BSSY B0, `(.L_x_5) ;  /* 0x0000023000007945 */ /* 0x000fd80003800000 */
[----:B------:R-:W-:Y:S05]  /*0480*/  @!P0 BRA `(.L_x_6) ;  /* 0x0000000000848947 */ /* 0x000fea0003800000 */
[----:B------:R-:W1:Y:S01]  /*0490*/  S2UR UR8, SR_CgaCtaId ;  /* 0x00000000000879c3 */ /* 0x000e620000008800 */
[----:B------:R-:W-:Y:S01]  /*04a0*/  UMOV UR4, 0x400 ;  /* 0x0000040000047882 */ /* 0x000fe20000000000 */
[----:B------:R-:W-:Y:S01]  /*04b0*/  UMOV UR5, 0x1 ;  /* 0x0000000100057882 */ /* 0x000fe20000000000 */
[----:B------:R-:W-:Y:S02]  /*04c0*/  UMOV UR6, 0x100 ;  /* 0x0000010000067882 */ /* 0x000fe40000000000 */
[----:B------:R-:W-:-:S04]  /*04d0*/  UIADD3 UR6, -UR6, 0x100000, URZ ;  /* 0x0010000006067890 */ /* 0x000fc8000fffe13f */
[----:B------:R-:W-:Y:S02]  /*04e0*/  USHF.L.U32 UR7, UR6, 0xb, URZ ;  /* 0x0000000b06077899 */ /* 0x000fe4000800063f */
[----:B------:R-:W-:Y:S02]  /*04f0*/  USHF.L.U32 UR6, UR6, 0x1, URZ ;  /* 0x0000000106067899 */ /* 0x000fe4000800063f */
[----:B-1----:R-:W-:Y:S02]  /*0500*/  ULEA UR8, UR8, UR4, 0x18 ;  /* 0x0000000408087291 */ /* 0x002fe4000f8ec03f */
[----:B------:R-:W-:-:S04]  /*0510*/  UIADD3 UR4, -UR5, 0x100000, URZ ;  /* 0x0010000005047890 */ /* 0x000fc8000fffe13f */
[----:B------:R-:W-:Y:S02]  /*0520*/  USHF.L.U32 UR5, UR4, 0xb, URZ ;  /* 0x0000000b04057899 */ /* 0x000fe4000800063f */
[----:B------:R-:W-:Y:S01]  /*0530*/  USHF.L.U32 UR4, UR4, 0x1, URZ ;  /* 0x0000000104047899 */ /* 0x000fe2000800063f */
[----:B------:R-:W1:Y:S11]  /*0540*/  FENCE.VIEW.ASYNC.S ;  /* 0x00000000000073c6 */ /* 0x000e760000000000 */
[----:B-1----:R1:W2:Y:S01]  /*0550*/  SYNCS.EXCH.64 URZ, [UR8], UR4 ;  /* 0x00000004083f75b2 */ /* 0x0022a20008000100 */
[----:B------:R1:W3:Y:S01]  /*0560*/  SYNCS.EXCH.64 URZ, [UR8+0x50], UR6 ;  /* 0x00005006083f75b2 */ /* 0x0002e20008000100 */
[----:B------:R1:W4:Y:S01]  /*0570*/  SYNCS.EXCH.64 URZ, [UR8+0x8], UR4 ;  /* 0x00000804083f75b2 */ /* 0x0003220008000100 */
[----:B------:R1:W1:Y:S01]  /*0580*/  SYNCS.EXCH.64 URZ, [UR8+0x58], UR6 ;  /* 0x00005806083f75b2 */ /* 0x0002620008000100 */
        /* <DEDUP_REMOVED lines=16> */
[----:B------:R-:W-:Y:S01]  /*0690*/  NOP ;  /* 0x0000000000007918 */ /* 0x000fe20000000000 */
.L_x_6:
[----:B-1----:R-:W-:Y:S05]  /*06a0*/  BSYNC B0 ;  /* 0x0000000000007941 */ /* 0x002fea0003800000 */
.L_x_5:
[----:B------:R-:W1:Y:S01]  /*06b0*/  SHFL.IDX PT, R8, R0, RZ, 0x1f ;  /* 0x00001fff00087589 */ /* 0x000e6200000e0000 */
[----:B------:R-:W2:Y:S01]  /*06c0*/  LDC R2, c[0x0][0x904] ;  /* 0x00024100ff027b82 */ /* 0x000ea20000000800 */
[----:B------:R-:W-:Y:S01]  /*06d0*/  NOP ;  /* 0x0000000000007918 */ /* 0x000fe20000000000 */
[----:B-1----:R-:W-:-:S13]  /*06e0*/  ISETP.NE.AND P0, PT, R8, RZ, PT ;  /* 0x000000ff0800720c */ /* 0x002fda0003f05270 */
[----:B------:R-:W-:Y:S05]  /*06f0*/  @P0 BRA `(.L_x_7) ;  /* 0x0000000000580947 */ /* 0x000fea0003800000 */
[----:B------:R-:W1:Y:S01]  /*0700*/  S2UR UR5, SR_CgaCtaId ;  /* 0x00000000000579c3 */ /* 0x000e620000008800 */
[----:B------:R-:W-:Y:S01]  /*0710*/  UMOV UR4, 0x400 ;  /* 0x0000040000047882 */ /* 0x000fe20000000000 */
[----:B------:R-:W-:Y:S01]  /*0720*/  UMOV UR6, 0x20 ;  /* 0x0000002000067882 */ /* 0x000fe20000000000 */
[----:B------:R-:W-:Y:S01]  /*0730*/  UMOV UR7, 0x100 ;  /* 0x0000010000077882 */ /* 0x000fe20000000000 */
[----:B------:R-:W-:Y:S01]  /*0740*/  ELECT P0, URZ, PT ;  /* 0x00000000003f782f */ /* 0x000fe20003800000 */
[----:B-1----:R-:W-:Y:S02]  /*0750*/  ULEA UR8, UR5, UR4, 0x18 ;  /* 0x0000000405087291 */ /* 0x002fe4000f8ec03f */
[----:B------:R-:W-:-:S04]  /*0760*/  UIADD3 UR4, -UR6, 0x100000, URZ ;  /* 0x0010000006047890 */ /* 0x000fc8000fffe13f */
[----:B------:R-:W-:Y:S02]  /*0770*/  USHF.L.U32 UR5, UR4, 0xb, URZ ;  /* 0x0000000b04057899 */ /* 0x000fe4000800063f */
[----:B------:R-:W-:Y:S02]  /*0780*/  USHF.L.U32 UR4, UR4, 0x1, URZ ;  /* 0x0000000104047899 */ /* 0x000fe4000800063f */
[----:B------:R-:W-:-:S04]  /*0790*/  UIADD3 UR6, -UR7, 0x100000, URZ ;  /* 0x0010000007067890 */ /* 0x000fc8000fffe13f */
[----:B------:R-:W-:Y:S02]  /*07a0*/  USHF.L.U32 UR7, UR6, 0xb, URZ ;  /* 0x0000000b06077899 */ /* 0x000fe4000800063f */
[----:B------:R-:W-:Y:S01]  /*07b0*/  USHF.L.U32 UR6, UR6, 0x1, URZ ;  /* 0x0000000106067899 */ /* 0x000fe2000800063f */
[----:B------:R-:W1:Y:S03]  /*07c0*/  FENCE.VIEW.ASYNC.S ;  /* 0x00000000000073c6 */ /* 0x000e660000000000 */
[----:B-1----:R1:W1:Y:S08]  /*07d0*/  SYNCS.EXCH.64 URZ, [UR8+0xa0], UR4 ;  /* 0x0000a004083f75b2 */ /* 0x0022700008000100 */
        /* <DEDUP_REMOVED lines=8> */
.L_x_7:
[----:B------:R-:W5:Y:S01]  /*0860*/  SHFL.IDX PT, R0, R0, RZ, 0x1f ;  /* 0x00001fff00007589 */ /* 0x000f6200000e0000 */
[----:B--2---:R-:W-:Y:S02]  /*0870*/  ISETP.NE.AND P6, PT, R2, 0x1, PT ;  /* 0x000000010200780c */ /* 0x004fe40003fc5270 */
[----:B------:R-:W-:Y:S01]  /*0880*/  ELECT P0, URZ, PT ;  /* 0x00000000003f782f */ /* 0x000fe20003800000 */
[----:B------:R-:W2:Y:S01]  /*0890*/  S2UR UR36, SR_CgaCtaId ;  /* 0x00000000002479c3 */ /* 0x000ea20000008800 */
[----:B------:R-:W3:Y:S01]  /*08a0*/  S2R R12, SR_CTAID.Y ;  /* 0x00000000000c7919 */ /* 0x000ee20000002600 */
[----:B-1----:R-:W-:Y:S01]  /*08b0*/  UMOV UR4, 0x20 ;  /* 0x0000002000047882 */ /* 0x002fe20000000000 */
[----:B------:R-:W-:Y:S01]  /*08c0*/  ISETP.NE.AND P3, PT, R3, RZ, PT ;  /* 0x000000ff0300720c */ /* 0x000fe20003f65270 */
[----:B------:R-:W-:Y:S01]  /*08d0*/  NOP ;  /* 0x0000000000007918 */ /* 0x000fe20000000000 */
[----:B------:R-:W1:Y:S01]  /*08e0*/  S2R R8, SR_CTAID.X ;  /* 0x0000000000087919 */ /* 0x000e620000002500 */
[----:B------:R-:W-:Y:S01]  /*08f0*/  P2R R9, PR, RZ, 0x40 ;  /* 0x00000040ff097803 */ /* 0x000fe20000000000 */
[----:B------:R-:W-:Y:S01]  /*0900*/  UMOV UR37, 0x1 ;  /* 0x0000000100257882 */ /* 0x000fe20000000000 */
[----:B------:R-:W-:-:S02]  /*0910*/  ISETP.NE.AND P4, PT, R7, RZ, PT ;  /* 0x000000ff0700720c */ /* 0x000fc40003f85270 */
[----:B------:R-:W1:Y:S01]  /*0920*/  @P6 LDC R17, c[0x0][0x10] ;  /* 0x00000400ff116b82 */ /* 0x000e620000000800 */
[----:B------:R-:W-:Y:S02]  /*0930*/  @P6 IMAD.MOV.U32 R11, RZ, RZ, RZ ;  /* 0x000000ffff0b6224 */ /* 0x000fe400078e00ff */
[----:B------:R-:W-:-:S05]  /*0940*/  @P6 IMAD.MOV.U32 R9, RZ, RZ, RZ ;  /* 0x000000ffff096224 */ /* 0x000fca00078e00ff */
[----:B------:R-:W4:Y:S01]  /*0950*/  @!P6 LDC R13, c[0x0][0xc] ;  /* 0x00000300ff0deb82 */ /* 0x000f220000000800 */
[----:B-----5:R-:W-:Y:S02]  /*0960*/  ISETP.NE.OR P1, PT, R0, RZ, !P0 ;  /* 0x000000ff0000720c */ /* 0x020fe40004725670 */
[----:B------:R-:W-:-:S04]  /*0970*/  ISETP.EQ.OR P0, PT, R3, 0x3, !P3 ;  /* 0x000000030300780c */ /* 0x000fc80005f02670 */
[C---:B------:R-:W-:Y:S01]  /*0980*/  ISETP.EQ.AND P0, PT, R7.reuse, RZ, P0 ;  /* 0x000000ff0700720c */ /* 0x040fe20000702270 */
[----:B------:R-:W-:-:S03]  /*0990*/  VIADD R7, R7, 0xffffffff ;  /* 0xffffffff07077836 */ /* 0x000fc60000000000 */
[----:B------:R-:W-:Y:S01]  /*09a0*/  SEL R19, RZ, 0x1, !P0 ;  /* 0x00000001ff137807 */ /* 0x000fe20004000000 */
[----:B---3--:R-:W-:Y:S02]  /*09b0*/  @P6 IMAD.MOV.U32 R10, RZ, RZ, R12 ;  /* 0x000000ffff0a6224 */ /* 0x008fe400078e000c */
[----:B------:R-:W-:Y:S01]  /*09c0*/  VOTEU.ALL UP0, P1 ;  /* 0x00000000003f7886 */ /* 0x000fe20000800000 */
[----:B------:R-:W-:Y:S01]  /*09d0*/  VOTEU.ALL UP1, P1 ;  /* 0x00000000003f7886 */ /* 0x000fe20000820000 */
[----:B------:R-:W-:Y:S01]  /*09e0*/  ISETP.GE.U32.AND P5, PT, R7, 0x2, PT ;  /* 0x000000020700780c */ /* 0x000fe20003fa6070 */
[----:B-1----:R-:W-:Y:S01]  /*09f0*/  @P6 IMAD.WIDE.U32 R16, R8, R17, R10 ;  /* 0x0000001108106225 */ /* 0x002fe200078e000a */
[----:B------:R-:W-:Y:S01]  /*0a00*/  @!P6 MOV R10, R12 ;  /* 0x0000000c000ae202 */ /* 0x000fe20000000f00 */
[----:B------:R-:W-:Y:S01]  /*0a10*/  @!UP0 UMOV UR6, 0x400 ;  /* 0x0000040000068882 */ /* 0x000fe20000000000 */
[----:B------:R-:W-:-:S04]  /*0a20*/  @!UP0 UIADD3 UR4, -UR4, 0x100000, URZ ;  /* 0x0010000004048890 */ /* 0x000fc8000fffe13f */
[----:B------:R-:W-:Y:S02]  /*0a30*/  @!UP0 USHF.L.U32 UR5, UR4, 0xb, URZ ;  /* 0x0000000b04058899 */ /* 0x000fe4000800063f */
[----:B------:R-:W-:Y:S01]  /*0a40*/  @!UP0 USHF.L.U32 UR4, UR4, 0x1, URZ ;  /* 0x0000000104048899 */ /* 0x000fe2000800063f */
[----:B------:R-:W-:Y:S01]  /*0a50*/  @P6 IMAD.IADD R17, R17, 0x1, R9 ;  /* 0x0000000111116824 */ /* 0x000fe200078e0209 */
[----:B--2---:R-:W-:Y:S01]  /*0a60*/  @!UP0 ULEA UR8, UR36, UR6, 0x18 ;  /* 0x0000000624088291 */ /* 0x004fe2000f8ec03f */
[----:B------:R-:W-:Y:S01]  /*0a70*/  IMAD.MOV.U32 R9, RZ, RZ, RZ ;  /* 0x000000ffff097224 */ /* 0x000fe200078e00ff */
[----:B------:R-:W-:Y:S01]  /*0a80*/  VOTEU.ALL UP0, P1 ;  /* 0x00000000003f7886 */ /* 0x000fe20000800000 */
[----:B------:R-:W-:Y:S01]  /*0a90*/  ULDC UR6, c[0x0][0xc] ;  /* 0x0000030000067ab9 */ /* 0x000fe20000000800 */
[----:B------:R-:W-:Y:S01]  /*0aa0*/  ULDC UR7, c[0x0][0x10] ;  /* 0x0000040000077ab9 */ /* 0x000fe20000000800 */
[----:B------:R-:W-:Y:S01]  /*0ab0*/  ISETP.EQ.AND P1, PT, R3, 0x2, !P4 ;  /* 0x000000020300780c */ /* 0x000fe20006722270 */
[----:B----4-:R-:W-:Y:S01]  /*0ac0*/  @!P6 IMAD.WIDE.U32 R12, R13, R10, R8 ;  /* 0x0000000a0d0ce225 */ /* 0x010fe200078e0008 */
[----:B------:R-:W-:-:S02]  /*0ad0*/  SEL R19, R19, 0x2, P5 ;  /* 0x0000000213137807 */ /* 0x000fc40002800000 */
[----:B------:R-:W-:Y:S01]  /*0ae0*/  SEL R0, RZ, 0x1, !P1 ;  /* 0x00000001ff007807 */ /* 0x000fe20004800000 */
[----:B------:R-:W-:Y:S01]  /*0af0*/  @!P6 IMAD.MOV.U32 R16, RZ, RZ, R12 ;  /* 0x000000ffff10e224 */ /* 0x000fe200078e000c */
[----:B------:R-:W-:Y:S01]  /*0b00*/  @!P6 MOV R17, R13 ;  /* 0x0000000d0011e202 */ /* 0x000fe20000000f00 */
[----:B------:R-:W1:Y:S02]  /*0b10*/  FENCE.VIEW.ASYNC.S ;  /* 0x00000000000073c6 */ /* 0x000e640000000000 */
[----:B-1----:R-:W1:Y:S01]  /*0b20*/  @!UP0 SYNCS.EXCH.64 URZ, [UR8+0xe0], UR4 ;  /* 0x0000e004083f85b2 */ /* 0x002e620008000100 */
[----:B------:R-:W-:Y:S01]  /*0b30*/  SEL R0, R0, 0x2, P5 ;  /* 0x0000000200007807 */ /* 0x000fe20002800000 */
[----:B------:R2:W1:Y:S01]  /*0b40*/  @!UP1 SYNCS.EXCH.64 URZ, [UR8+0xe8], UR4 ;  /* 0x0000e804083f95b2 */ /* 0x0004620008000100 */
[----:B------:R-:W-:Y:S01]  /*0b50*/  NOP ;  /* 0x0000000000007918 */ /* 0x000fe20000000000 */
[----:B--2---:R-:W-:-:S03]  /*0b60*/  UIMAD.WIDE.U32 UR4, UR6, UR7, URZ ;  /* 0x00000007060472a5 */ /* 0x004fc6000f8e003f */
[----:B------:R-:W-:Y:S02]  /*0b70*/  ULDC UR6, c[0x0][0x14] ;  /* 0x0000050000067ab9 */ /* 0x000fe40000000800 */
[----:B------:R-:W-:Y:S02]  /*0b80*/  UIMAD.WIDE.U32 UR40, UR4, UR6, URZ ;  /* 0x00000006042872a5 */ /* 0x000fe4000f8e003f */
[----:B------:R-:W-:-:S04]  /*0b90*/  UIMAD UR38, UR5, UR6, URZ ;  /* 0x00000006052672a4 */ /* 0x000fc8000f8e023f */
[----:B------:R-:W-:Y:S01]  /*0ba0*/  UIADD3 UR38, UR41, UR38, URZ ;  /* 0x0000002629267290 */ /* 0x000fe2000fffe03f */
[----:B-1----:R-:W-:Y:S06]  /*0bb0*/  BAR.SYNC.DEFER_BLOCKING 0x0 ;  /* 0x0000000000007b1d */ /* 0x002fec0000010000 */
[----:B------:R-:W-:Y:S05]  /*0bc0*/  @!P4 BRA `(.L_x_8) ;  /* 0x00000058007cc947 */ /* 0x000fea0003800000 */
[----:B------:R-:W-:-:S13]  /*0bd0*/  ISETP.GT.U32.AND P0, PT, R7, 0x1, PT ;  /* 0x000000010700780c */ /* 0x000fda0003f04070 */
[----:B------:R-:W-:Y:S05]  /*0be0*/  @P0 EXIT ;  /* 0x000000000000094d */ /* 0x000fea0003800000 */
[----:B------:R-:W-:Y:S01]  /*0bf0*/  ULDC.64 UR4, c[0x0][0x8f8] ;  /* 0x00023e0000047ab9 */ /* 0x000fe20000000a00 */
[----:B------:R-:W-:Y:S01]  /*0c00*/  UMOV UR47, 0xffffffff ;  /* 0xffffffff002f7882 */ /* 0x000fe20000000000 */
[----:B------:R-:W-:Y:S01]  /*0c10*/  ISETP.GE.U32.AND P0, PT, R16, UR4, PT ;  /* 0x0000000410007c0c */ /* 0x000fe2000bf06070 */
[----:B------:R-:W-:Y:S01]  /*0c20*/  IMAD.MOV.U32 R3, RZ, RZ, -0x1 ;  /* 0xffffffffff037424 */ /* 0x000fe200078e00ff */
[----:B------:R-:W-:Y:S01]  /*0c30*/  PRMT R22, RZ, 0x7610, R22 ;  /* 0x00007610ff167816 */ /* 0x000fe20000000016 */
[----:B------:R-:W-:Y:S01]  /*0c40*/  IMAD.MOV.U32 R7, RZ, RZ, -0x1 ;  /* 0xffffffffff077424 */ /* 0x000fe200078e00ff */
[----:B------:R-:W-:Y:S02]  /*0c50*/  ISETP.GE.U32.AND.EX P0, PT, R17, UR5, PT, P0 ;  /* 0x0000000511007c0c */ /* 0x000fe4000bf06100 */
[----:B------:R-:W-:-:S11]  /*0c60*/  PRMT R6, RZ, 0x7610, R6 ;  /* 0x00007610ff067816 */ /* 0x000fd60000000006 */
[----:B------:R-:W-:Y:S05]  /*0c70*/  @P0 BRA `(.L_x_9) ;  /* 0x0000000400580947 */ /* 0x000fea0003800000 */
[----:B------:R-:W1:Y:S01]  /*0c80*/  LDC.64 R14, c[0x0][0x8d0] ;  /* 0x00023400ff0e7b82 */ /* 0x000e620000000a00 */
[----:B------:R-:W-:Y:S02]  /*0c90*/  IMAD.MOV.U32 R4, RZ, RZ, R16 ;  /* 0x000000ffff047224 */ /* 0x000fe400078e0010 */
[----:B------:R-:W-:-:S05]  /*0ca0*/  IMAD.MOV.U32 R5, RZ, RZ, R17 ;  /* 0x000000ffff057224 */ /* 0x000fca00078e0011 */
[----:B------:R-:W2:Y:S08]  /*0cb0*/  LDC R20, c[0x0][0x8d8] ;  /* 0x00023600ff147b82 */ /* 0x000eb00000000800 */
[----:B------:R-:W3:Y:S01]  /*0cc0*/  LDC.64 R24, c[0x0][0x8c8] ;  /* 0x00023200ff187b82 */ /* 0x000ee20000000a00 */
[----:B-1----:R-:W-:-:S04]  /*0cd0*/  ISETP.NE.U32.AND P0, PT, R14, RZ, PT ;  /* 0x000000ff0e00720c */ /* 0x002fc80003f05070 */
[----:B------:R-:W-:-:S13]  /*0ce0*/  ISETP.NE.AND.EX P0, PT, R15, RZ, PT, P0 ;  /* 0x000000ff0f00720c */ /* 0x000fda0003f05300 */
[----:B--23--:R-:W-:Y:S05]  /*0cf0*/  @!P0 BRA `(.L_x_10) ;  /* 0x0000000000288947 */ /* 0x00cfea0003800000 */
[----:B------:R-:W1:Y:S02]  /*0d00*/  LDC R3, c[0x0][0x8dc] ;  /* 0x00023700ff037b82 */ /* 0x000e640000000800 */
[----:B-1----:R-:W-:-:S04]  /*0d10*/  IADD3 R3, P0, R16, R3, RZ ;  /* 0x0000000310037210 */ /* 0x002fc80007f1e0ff */
[----:B------:R-:W-:-:S05]  /*0d20*/  IADD3.X R11, RZ, R17, RZ, P0, !PT ;  /* 0x00000011ff0b7210 */ /* 0x000fca00007fe4ff */
[----:B------:R-:W-:-:S04]  /*0d30*/  IMAD.WIDE.U32 R4, R11, R14, RZ ;  /* 0x0000000e0b047225 */ /* 0x000fc800078e00ff */
[----:B------:R-:W-:-:S04]  /*0d40*/  IMAD.WIDE.U32 R6, P0, R3, R15, R4 ;  /* 0x0000000f03067225 */ /* 0x000fc80007800004 */
[----:B------:R-:W-:-:S04]  /*0d50*/  IMAD.WIDE.U32 R4, R3, R14, RZ ;  /* 0x0000000e03047225 */ /* 0x000fc800078e00ff */
[----:B------:R-:W-:Y:S01]  /*0d60*/  IMAD.X R13, RZ, RZ, RZ, P0 ;  /* 0x000000ffff0d7224 */ /* 0x000fe200000e06ff */
[----:B------:R-:W-:Y:S01]  /*0d70*/  IADD3 RZ, P0, R5, R6, RZ ;  /* 0x0000000605ff7210 */ /* 0x000fe20007f1e0ff */
[----:B------:R-:W-:-:S04]  /*0d80*/  IMAD.MOV.U32 R12, RZ, RZ, R7 ;  /* 0x000000ffff0c7224 */ /* 0x000fc800078e0007 */
[----:B------:R-:W-:-:S08]  /*0d90*/  IMAD.WIDE.U32.X R4, R11, R15, R12, P0 ;  /* 0x0000000f0b047225 */ /* 0x000fd000000e040c */
.L_x_10:
[-CC-:B------:R-:W-:Y:S01]  /*0da0*/  SHF.R.U64 R29, R4, R20.reuse, R5.reuse ;  /* 0x00000014041d7219 */ /* 0x180fe20000001205 */
[----:B------:R-:W1:Y:S01]  /*0db0*/  LDC.64 R26, c[0x0][0x8e8] ;  /* 0x00023a00ff1a7b82 */ /* 0x000e620000000a00 */
[----:B------:R-:W-:Y:S01]  /*0dc0*/  SHF.R.U32.HI R3, RZ, R20, R5 ;  /* 0x00000014ff037219 */ /* 0x000fe20000011605 */
[----:B------:R-:W-:Y:S01]  /*0dd0*/  ULDC UR4, c[0x0][0x150] ;  /* 0x0000540000047ab9 */ /* 0x000fe20000000800 */
[----:B------:R-:W-:Y:S01]  /*0de0*/  IADD3 R7, P0, RZ, -R29, RZ ;  /* 0x8000001dff077210 */ /* 0x000fe20007f1e0ff */
[----:B------:R-:W-:-:S04]  /*0df0*/  IMAD.MOV.U32 R11, RZ, RZ, -0x1 ;  /* 0xffffffffff0b7424 */ /* 0x000fc800078e00ff */
[----:B------:R-:W2:Y:S01]  /*0e00*/  LDC R12, c[0x0][0x8c0] ;  /* 0x00023000ff0c7b82 */ /* 0x000ea20000000800 */
[----:B------:R-:W-:Y:S02]  /*0e10*/  IMAD.X R3, RZ, RZ, ~R3, P0 ;  /* 0x000000ffff037224 */ /* 0x000fe400000e0e03 */
[----:B------:R-:W-:-:S04]  /*0e20*/  IMAD.WIDE.U32 R4, R7, R24, R16 ;  /* 0x0000001807047225 */ /* 0x000fc800078e0010 */
[----:B------:R-:W-:Y:S01]  /*0e30*/  IMAD R6, R3, R24, RZ ;  /* 0x0000001803067224 */ /* 0x000fe200078e02ff */
[----:B------:R-:W3:Y:S01]  /*0e40*/  LDC R20, c[0x0][0x8b0] ;  /* 0x00022c00ff147b82 */ /* 0x000ee20000000800 */
[----:B------:R-:W-:Y:S02]  /*0e50*/  I2FP.F32.U32 R3, R8 ;  /* 0x0000000800037245 */ /* 0x000fe40000201000 */
[----:B------:R-:W-:-:S03]  /*0e60*/  IMAD R7, R7, R25, R6 ;  /* 0x0000001907077224 */ /* 0x000fc600078e0206 */
[----:B------:R-:W-:Y:S01]  /*0e70*/  FMUL R3, R3, UR4 ;  /* 0x0000000403037c20 */ /* 0x000fe20008400000 */
[----:B------:R-:W-:Y:S01]  /*0e80*/  IMAD.IADD R7, R5, 0x1, R7 ;  /* 0x0000000105077824 */ /* 0x000fe200078e0207 */
[----:B------:R-:W4:Y:S01]  /*0e90*/  LDC R13, c[0x0][0x148] ;  /* 0x00005200ff0d7b82 */ /* 0x000f220000000800 */
[----:B-1----:R-:W-:Y:S01]  /*0ea0*/  ISETP.NE.U32.AND P0, PT, R26, RZ, PT ;  /* 0x000000ff1a00720c */ /* 0x002fe20003f05070 */
[----:B------:R-:W-:Y:S02]  /*0eb0*/  ULDC UR4, c[0x0][0x154] ;  /* 0x0000550000047ab9 */ /* 0x000fe40000000800 */
[----:B------:R-:W1:Y:S01]  /*0ec0*/  F2I.U32.TRUNC.NTZ R3, R3 ;  /* 0x0000000300037305 */ /* 0x000e62000020f000 */
[----:B------:R-:W-:-:S03]  /*0ed0*/  ISETP.NE.AND.EX P0, PT, R27, RZ, PT, P0 ;  /* 0x000000ff1b00720c */ /* 0x000fc60003f05300 */
[----:B------:R-:W5:Y:S01]  /*0ee0*/  LDC R5, c[0x0][0x144] ;  /* 0x00005100ff057b82 */ /* 0x000f620000000800 */
[--C-:B--2---:R-:W-:Y:S02]  /*0ef0*/  SHF.R.U64 R14, R4, R12, R7.reuse ;  /* 0x0000000c040e7219 */ /* 0x104fe40000001207 */
[----:B------:R-:W-:Y:S02]  /*0f00*/  I2FP.F32.U32 R4, R10 ;  /* 0x0000000a00047245 */ /* 0x000fe40000201000 */
[----:B------:R-:W-:-:S03]  /*0f10*/  SHF.R.U32.HI R7, RZ, R12, R7 ;  /* 0x0000000cff077219 */ /* 0x000fc60000011607 */
[----:B------:R-:W2:Y:S01]  /*0f20*/  LDC R21, c[0x0][0x8a8] ;  /* 0x00022a00ff157b82 */ /* 0x000ea20000000800 */
[-CC-:B---3--:R-:W-:Y:S01]  /*0f30*/  SHF.R.U64 R28, R14, R20.reuse, R7.reuse ;  /* 0x000000140e1c7219 */ /* 0x188fe20000001207 */
[----:B------:R-:W-:Y:S01]  /*0f40*/  FMUL R4, R4, UR4 ;  /* 0x0000000404047c20 */ /* 0x000fe20008400000 */
[----:B------:R-:W-:Y:S01]  /*0f50*/  SHF.R.U32.HI R6, RZ, R20, R7 ;  /* 0x00000014ff067219 */ /* 0x000fe20000011607 */
[----:B------:R-:W-:Y:S01]  /*0f60*/  ULDC UR4, c[0x0][0x900] ;  /* 0x0002400000047ab9 */ /* 0x000fe20000000800 */
[----:B-1----:R-:W-:Y:S01]  /*0f70*/  IADD3 R3, -R3, RZ, RZ ;  /* 0x000000ff03037210 */ /* 0x002fe20007ffe1ff */
[----:B------:R1:W3:Y:S01]  /*0f80*/  F2I.U32.TRUNC.NTZ R12, R4 ;  /* 0x00000004000c7305 */ /* 0x0002e2000020f000 */
[--C-:B------:R-:W-:Y:S01]  /*0f90*/  SHF.R.U64 R20, R28, UR4, R6.reuse ;  /* 0x000000041c147c19 */ /* 0x100fe20008001206 */
[----:B------:R-:W2:Y:S01]  /*0fa0*/  LDC R23, c[0x0][0x8f0] ;  /* 0x00023c00ff177b82 */ /* 0x000ea20000000800 */
[----:B------:R-:W-:Y:S02]  /*0fb0*/  SHF.R.U32.HI R6, RZ, UR4, R6 ;  /* 0x00000004ff067c19 */ /* 0x000fe40008011606 */
[----:B------:R-:W-:Y:S01]  /*0fc0*/  SHF.L.U32 R11, R11, UR4, RZ ;  /* 0x000000040b0b7c19 */ /* 0x000fe200080006ff */
[----:B-1----:R-:W-:-:S04]  /*0fd0*/  IMAD.MOV.U32 R4, RZ, RZ, R20 ;  /* 0x000000ffff047224 */ /* 0x002fc800078e0014 */
[----:B------:R-:W1:Y:S01]  /*0fe0*/  LDC R24, c[0x0][0x8e0] ;  /* 0x00023800ff187b82 */ /* 0x000e620000000800 */
[----:B-----5:R-:W-:Y:S02]  /*0ff0*/  IMAD R3, R5, R3, R8 ;  /* 0x0000000305037224 */ /* 0x020fe400078e0208 */
[----:B------:R-:W-:-:S05]  /*1000*/  IMAD.MOV.U32 R5, RZ, RZ, R6 ;  /* 0x000000ffff057224 */ /* 0x000fca00078e0006 */
[----:B------:R-:W1:Y:S01]  /*1010*/  LDC R25, c[0x0][0x8b8] ;  /* 0x00022e00ff197b82 */ /* 0x000e620000000800 */
[----:B---34-:R-:W-:Y:S05]  /*1020*/  @!P0 BRA `(.L_x_11) ;  /* 0x0000000000288947 */ /* 0x018fea0003800000 */
[----:B------:R-:W3:Y:S02]  /*1030*/  LDC R9, c[0x0][0x8f4] ;  /* 0x00023d00ff097b82 */ /* 0x000ee40000000800 */
[----:B---3--:R-:W-:-:S05]  /*1040*/  IADD3 R9, P0, R20, R9, RZ ;  /* 0x0000000914097210 */ /* 0x008fca0007f1e0ff */
[----:B------:R-:W-:-:S04]  /*1050*/  IMAD.X R15, RZ, RZ, R6, P0 ;  /* 0x000000ffff0f7224 */ /* 0x000fc800000e0606 */
[----:B------:R-:W-:-:S04]  /*1060*/  IMAD.WIDE.U32 R4, R15, R26, RZ ;  /* 0x0000001a0f047225 */ /* 0x000fc800078e00ff */
[----:B------:R-:W-:-:S04]  /*1070*/  IMAD.WIDE.U32 R6, P0, R9, R27, R4 ;  /* 0x0000001b09067225 */ /* 0x000fc80007800004 */
[----:B------:R-:W-:Y:S01]  /*1080*/  IMAD.WIDE.U32 R4, R9, R26, RZ ;  /* 0x0000001a09047225 */ /* 0x000fe200078e00ff */
[----:B------:R-:W-:-:S03]  /*1090*/  IADD3.X R9, RZ, RZ, RZ, P0, !PT ;  /* 0x000000ffff097210 */ /* 0x000fc600007fe4ff */
[----:B------:R-:W-:Y:S01]  /*10a0*/  IMAD.MOV.U32 R8, RZ, RZ, R7 ;  /* 0x000000ffff087224 */ /* 0x000fe200078e0007 */
[----:B------:R-:W-:-:S05]  /*10b0*/  IADD3 RZ, P0, R5, R6, RZ ;  /* 0x0000000605ff7210 */ /* 0x000fca0007f1e0ff */
[----:B------:R-:W-:-:S08]  /*10c0*/  IMAD.WIDE.U32.X R4, R15, R27, R8, P0 ;  /* 0x0000001b0f047225 */ /* 0x000fd000000e0408 */
.L_x_11:
[----:B------:R-:W-:Y:S01]  /*10d0*/  LOP3.LUT R11, RZ, R11, RZ, 0x33, !PT ;  /* 0x0000000bff0b7212 */ /* 0x000fe200078e33ff */
[----:B------:R-:W-:Y:S01]  /*10e0*/  USHF.L.U32 UR4, UR37, UR4, URZ ;  /* 0x0000000425047299 */ /* 0x000fe2000800063f */
[----:B--2---:R-:W-:Y:S01]  /*10f0*/  SHF.R.U64 R4, R4, R23, R5 ;  /* 0x0000001704047219 */ /* 0x004fe20000001205 */
[----:B------:R-:W-:Y:S01]  /*1100*/  VIADD R5, R21, 0xffffffff ;  /* 0xffffffff15057836 */ /* 0x000fe20000000000 */
[----:B------:R-:W-:Y:S01]  /*1110*/  LOP3.LUT R11, R28, R11, RZ, 0xc0, !PT ;  /* 0x0000000b1c0b7212 */ /* 0x000fe200078ec0ff */
[----:B------:R-:W-:Y:S01]  /*1120*/  IMAD.MOV R12, RZ, RZ, -R12 ;  /* 0x000000ffff0c7224 */ /* 0x000fe200078e0a0c */
[----:B------:R-:W-:Y:S01]  /*1130*/  R2UR UR47, R29 ;  /* 0x000000001d2f72ca */ /* 0x000fe200000e0000 */
[----:B------:R-:W-:Y:S01]  /*1140*/  IMAD.MOV R7, RZ, RZ, -R4 ;  /* 0x000000ffff077224 */ /* 0x000fe200078e0a04 */
[----:B------:R-:W-:Y:S01]  /*1150*/  LOP3.LUT R5, R14, R5, RZ, 0xc0, !PT ;  /* 0x000000050e057212 */ /* 0x000fe200078ec0ff */
[----:B------:R-:W-:Y:S02]  /*1160*/  IMAD R6, R4, UR4, R11 ;  /* 0x0000000404067c24 */ /* 0x000fe4000f8e020b */
[----:B------:R-:W-:-:S02]  /*1170*/  @P6 IMAD R3, R13, R12, R10 ;  /* 0x0000000c0d036224 */ /* 0x000fc400078e020a */
[----:B-1----:R-:W-:Y:S02]  /*1180*/  IMAD R4, R7, R24, R20 ;  /* 0x0000001807047224 */ /* 0x002fe400078e0214 */
[----:B------:R-:W-:Y:S01]  /*1190*/  IMAD R3, R6, R25, R3 ;  /* 0x0000001906037224 */ /* 0x000fe200078e0203 */
[----:B------:R-:W-:Y:S01]  /*11a0*/  MOV R6, 0x1 ;  /* 0x0000000100067802 */ /* 0x000fe20000000f00 */
[----:B------:R-:W-:-:S05]  /*11b0*/  IMAD R4, R4, R21, R5 ;  /* 0x0000001504047224 */ /* 0x000fca00078e0205 */
[----:B------:R-:W-:Y:S02]  /*11c0*/  SEL R7, R4, R3, !P6 ;  /* 0x0000000304077207 */ /* 0x000fe40007000000 */
[----:B------:R-:W-:-:S07]  /*11d0*/  SEL R3, R3, R4, !P6 ;  /* 0x0000000403037207 */ /* 0x000fce0007000000 */
.L_x_9:
[----:B------:R-:W-:-:S08]  /*11e0*/  NOP ;  /* 0x0000000000007918 */ /* 0x000fd00000000000 */
[----:B------:R-:W1:Y:S02]  /*11f0*/  USETMAXREG.TRY_ALLOC.CTAPOOL UP0, 0xe8 ;  /* 0x000000e8000079c8 */ /* 0x000e640008000600 */
[----:B-1----:R-:W-:-:S13]  /*1200*/  PLOP3.LUT P0, PT, PT, PT, UP0, 0x80, 0x0 ;  /* 0x000000000000781c */ /* 0x002fda0003f0f008 */
[----:B------:R-:W-:Y:S05]  /*1210*/  @!P0 BRA `(.L_x_9) ;  /* 0xfffffffc00f08947 */ /* 0x000fea000383ffff */
[----:B------:R-:W-:Y:S02]  /*1220*/  ULDC.64 UR4, c[0x0][0x590] ;  /* 0x0001640000047ab9 */ /* 0x000fe40000000a00 */
[----:B------:R-:W-:-:S04]  /*1230*/  ISETP.NE.U32.AND P0, PT, RZ, UR4, PT ;  /* 0x00000004ff007c0c */ /* 0x000fc8000bf05070 */
[----:B------:R-:W-:-:S13]  /*1240*/  ISETP.NE.AND.EX P0, PT, RZ, UR5, PT, P0 ;  /* 0x00000005ff007c0c */ /* 0x000fda000bf05300 */
[----:B------:R-:W-:Y:S05]  /*1250*/  @P0 BRA `(.L_x_12) ;  /* 0x00000000002c0947 */ /* 0x000fea0003800000 */
[----:B------:R-:W-:Y:S02]  /*1260*/  ULDC.64 UR4, c[0x0][0x588] ;  /* 0x0001620000047ab9 */ /* 0x000fe40000000a00 */
[----:B------:R-:W-:-:S04]  /*1270*/  ISETP.NE.U32.AND P0, PT, RZ, UR4, PT ;  /* 0x00000004ff007c0c */ /* 0x000fc8000bf05070 */
[----:B------:R-:W-:-:S13]  /*1280*/  ISETP.NE.AND.EX P0, PT, RZ, UR5, PT, P0 ;  /* 0x00000005ff007c0c */ /* 0x000fda000bf05300 */
[----:B------:R-:W-:Y:S05]  /*1290*/  @!P0 BRA `(.L_x_13) ;  /* 0x0000000000108947 */ /* 0x000fea0003800000 */
[----:B------:R-:W1:Y:S02]  /*12a0*/  LDC.64 R88, c[0x0][0x588] ;  /* 0x00016200ff587b82 */ /* 0x000e640000000a00 */
[----:B-1----:R1:W5:Y:S01]  /*12b0*/  LDG.E R88, desc[UR42][R88.64] ;  /* 0x0000002a58587981 */ /* 0x002362000c1e1900 */
[----:B------:R-:W-:Y:S01]  /*12c0*/  IMAD.MOV.U32 R22, RZ, RZ, 0x1 ;  /* 0x00000001ff167424 */ /* 0x000fe200078e00ff */
[----:B------:R-:W-:Y:S06]  /*12d0*/  BRA `(.L_x_12) ;  /* 0x00000000000c7947 */ /* 0x000fec0003800000 */
.L_x_13:
[----:B------:R-:W-:Y:S01]  /*12e0*/  ULDC UR4, c[0x0][0x580] ;  /* 0x0001600000047ab9 */ /* 0x000fe20000000800 */
[----:B------:R-:W-:Y:S02]  /*12f0*/  IMAD.MOV.U32 R22, RZ, RZ, 0x1 ;  /* 0x00000001ff167424 */ /* 0x000fe400078e00ff */
[----:B------:R-:W-:-:S07]  /*1300*/  IMAD.U32 R88, RZ, RZ, UR4 ;  /* 0x00000004ff587e24 */ /* 0x000fce000f8e00ff */
.L_x_12:
        /* <DEDUP_REMOVED lines=10> */
[----:B------:R-:W-:Y:S05]  /*13b0*/  BRA `(.L_x_14) ;  /* 0x0000000000087947 */ /* 0x000fea0003800000 */
.L_x_15:
[----:B------:R-:W-:Y:S02]  /*13c0*/  ULDC UR4, c[0x0][0x5a0] ;  /* 0x0001680000047ab9 */ /* 0x000fe40000000800 */
[----:B-1----:R-:W-:-:S07]  /*13d0*/  IMAD.U32 R89, RZ, RZ, UR4 ;  /* 0x00000004ff597e24 */ /* 0x002fce000f8e00ff */
.L_x_14:
[----:B------:R-:W-:-:S13]  /*13e0*/  LOP3.LUT P0, RZ, R6, 0xff, RZ, 0xc0, !PT ;  /* 0x000000ff06ff7812 */ /* 0x000fda000780c0ff */
[----:B------:R-:W-:Y:S05]  /*13f0*/  @!P0 EXIT ;  /* 0x000000000000894d */ /* 0x000fea0003800000 */
[----:B------:R-:W-:Y:S01]  /*1400*/  ULDC UR4, c[0x0][0x28c] ;  /* 0x0000a30000047ab9 */ /* 0x000fe20000000800 */
[----:B------:R-:W-:Y:S01]  /*1410*/  LOP3.LUT R23, R0, 0x1, RZ, 0xfc, !PT ;  /* 0x0000000100177812 */ /* 0x000fe200078efcff */
[----:B------:R-:W-:Y:S01]  /*1420*/  UIADD3 UR4, UR4, 0x3f, URZ ;  /* 0x0000003f04047890 */ /* 0x000fe2000fffe03f */
[----:B------:R-:W-:Y:S02]  /*1430*/  LOP3.LUT R156, R19, 0x1, RZ, 0xfc, !PT ;  /* 0x00000001139c7812 */ /* 0x000fe400078efcff */
[----:B------:R-:W-:Y:S01]  /*1440*/  CS2R R90, SRZ ;  /* 0x00000000005a7805 */ /* 0x000fe2000001ff00 */
[----:B------:R-:W-:Y:S01]  /*1450*/  ULDC.64 UR48, c[0x0][0x198] ;  /* 0x0000660000307ab9 */ /* 0x000fe20000000a00 */
[----:B------:R-:W-:Y:S01]  /*1460*/  USHF.R.S32.HI UR5, URZ, 0x1f, UR4 ;  /* 0x0000001f3f057899 */ /* 0x000fe20008011404 */
[----:B------:R-:W-:-:S03]  /*1470*/  UMOV UR39, URZ ;  /* 0x0000003f00277c82 */ /* 0x000fc60008000000 */
[----:B------:R-:W-:-:S03]  /*1480*/  ULEA.HI UR5, UR5, UR4, URZ, 0x6 ;  /* 0x0000000405057291 */ /* 0x000fc6000f8f303f */
[----:B------:R-:W-:Y:S01]  /*1490*/  UMOV UR4, URZ ;  /* 0x0000003f00047c82 */ /* 0x000fe20008000000 */
[----:B------:R-:W-:-:S12]  /*14a0*/  USHF.R.S32.HI UR50, URZ, 0x6, UR5 ;  /* 0x000000063f327899 */ /* 0x000fd80008011405 */
.L_x_94:
[----:B------:R-:W-:Y:S01]  /*14b0*/  LOP3.LUT R0, R18, 0x80, RZ, 0xc0, !PT ;  /* 0x0000008012007812 */ /* 0x000fe200078ec0ff */
[----:B------:R-:W3:Y:S01]  /*14c0*/  S2UR UR9, SR_CgaCtaId ;  /* 0x00000000000979c3 */ /* 0x000ee20000008800 */
[----:B------:R-:W-:Y:S01]  /*14d0*/  UMOV UR51, 0x400 ;  /* 0x0000040000337882 */ /* 0x000fe20000000000 */
[----:B------:R-:W-:Y:S01]  /*14e0*/  UMOV UR6, URZ ;  /* 0x0000003f00067c82 */ /* 0x000fe20008000000 */
[----:B------:R-:W-:Y:S01]  /*14f0*/  SHF.R.U32.HI R0, RZ, 0x7, R0 ;  /* 0x00000007ff007819 */ /* 0x000fe20000011600 */
[----:B------:R-:W-:Y:S01]  /*1500*/  UMOV UR5, URZ ;  /* 0x0000003f00057c82 */ /* 0x000fe20008000000 */
[----:B------:R-:W-:Y:S01]  /*1510*/  UMOV UR13, UR4 ;  /* 0x00000004000d7c82 */ /* 0x000fe20008000000 */
[----:B------:R-:W-:Y:S02]  /*1520*/  CS2R R92, SRZ ;  /* 0x00000000005c7805 */ /* 0x000fe4000001ff00 */
[----:B------:R-:W-:Y:S01]  /*1530*/  CS2R R94, SRZ ;  /* 0x00000000005e7805 */ /* 0x000fe2000001ff00 */
[----:B--2---:R-:W2:Y:S01]  /*1540*/  LDC R4, c[0x0][0x28c] ;  /* 0x0000a300ff047b82 */ /* 0x004ea20000000800 */
[----:B------:R-:W4:Y:S01]  /*1550*/  SHFL.IDX PT, R0, R0, RZ, 0x1f ;  /* 0x00001fff00007589 */ /* 0x000f2200000e0000 */
[----:B------:R-:W-:-:S02]  /*1560*/  CS2R R96, SRZ ;  /* 0x0000000000607805 */ /* 0x000fc4000001ff00 */
[----:B------:R-:W-:Y:S02]  /*1570*/  CS2R R98, SRZ ;  /* 0x0000000000627805 */ /* 0x000fe4000001ff00 */
[----:B------:R-:W-:Y:S02]  /*1580*/  CS2R R100, SRZ ;  /* 0x0000000000647805 */ /* 0x000fe4000001ff00 */
[----:B------:R-:W-:Y:S02]  /*1590*/  CS2R R102, SRZ ;  /* 0x0000000000667805 */ /* 0x000fe4000001ff00 */
[----:B------:R-:W-:Y:S02]  /*15a0*/  CS2R R104, SRZ ;  /* 0x0000000000687805 */ /* 0x000fe4000001ff00 */
[----:B------:R-:W-:Y:S02]  /*15b0*/  CS2R R106, SRZ ;  /* 0x00000000006a7805 */ /* 0x000fe4000001ff00 */
[----:B------:R-:W-:-:S02]  /*15c0*/  CS2R R124, SRZ ;  /* 0x00000000007c7805 */ /* 0x000fc4000001ff00 */
[----:B------:R-:W-:Y:S02]  /*15d0*/  CS2R R126, SRZ ;  /* 0x00000000007e7805 */ /* 0x000fe4000001ff00 */
[----:B------:R-:W-:Y:S02]  /*15e0*/  CS2R R128, SRZ ;  /* 0x0000000000807805 */ /* 0x000fe4000001ff00 */
[----:B------:R-:W-:Y:S02]  /*15f0*/  CS2R R130, SRZ ;  /* 0x0000000000827805 */ /* 0x000fe4000001ff00 */
[----:B------:R-:W-:Y:S02]  /*1600*/  CS2R R132, SRZ ;  /* 0x0000000000847805 */ /* 0x000fe4000001ff00 */
[----:B------:R-:W-:Y:S02]  /*1610*/  CS2R R134, SRZ ;  /* 0x0000000000867805 */ /* 0x000fe4000001ff00 */
[----:B------:R-:W-:-:S02]  /*1620*/  CS2R R136, SRZ ;  /* 0x0000000000887805 */ /* 0x000fc4000001ff00 */
[----:B------:R-:W-:Y:S01]  /*1630*/  CS2R R138, SRZ ;  /* 0x00000000008a7805 */ /* 0x000fe2000001ff00 */
[----:B---3--:R-:W-:Y:S01]  /*1640*/  ULEA UR51, UR9, UR51, 0x18 ;  /* 0x0000003309337291 */ /* 0x008fe2000f8ec03f */
[----:B------:R-:W-:Y:S02]  /*1650*/  CS2R R108, SRZ ;  /* 0x00000000006c7805 */ /* 0x000fe4000001ff00 */
[----:B------:R-:W-:Y:S02]  /*1660*/  CS2R R110, SRZ ;  /* 0x00000000006e7805 */ /* 0x000fe4000001ff00 */
[----:B------:R-:W-:Y:S02]  /*1670*/  CS2R R112, SRZ ;  /* 0x0000000000707805 */ /* 0x000fe4000001ff00 */
[----:B------:R-:W-:Y:S02]  /*1680*/  CS2R R114, SRZ ;  /* 0x0000000000727805 */ /* 0x000fe4000001ff00 */
[----:B------:R-:W-:-:S02]  /*1690*/  CS2R R116, SRZ ;  /* 0x0000000000747805 */ /* 0x000fc4000001ff00 */
[----:B------:R-:W-:Y:S02]  /*16a0*/  CS2R R118, SRZ ;  /* 0x0000000000767805 */ /* 0x000fe4000001ff00 */
[----:B------:R-:W-:Y:S02]  /*16b0*/  CS2R R120, SRZ ;  /* 0x0000000000787805 */ /* 0x000fe4000001ff00 */
[----:B--2---:R-:W-:Y:S02]  /*16c0*/  ISETP.GE.AND P0, PT, R4, 0x1, PT ;  /* 0x000000010400780c */ /* 0x004fe40003f06270 */
[----:B------:R-:W-:Y:S02]  /*16d0*/  CS2R R122, SRZ ;  /* 0x00000000007a7805 */ /* 0x000fe4000001ff00 */
[----:B----4-:R-:W-:Y:S02]  /*16e0*/  R2UR UR7, R0 ;  /* 0x00000000000772ca */ /* 0x010fe400000e0000 */
        /* <DEDUP_REMOVED lines=8> */
[----:B------:R-:W-:Y:S02]  /*1770*/  MOV R6, UR39 ;  /* 0x0000002700067c02 */ /* 0x000fe40008000f00 */
[----:B------:R-:W-:Y:S02]  /*1780*/  CS2R R56, SRZ ;  /* 0x0000000000387805 */ /* 0x000fe4000001ff00 */
[----:B------:R-:W-:Y:S02]  /*1790*/  CS2R R58, SRZ ;  /* 0x00000000003a7805 */ /* 0x000fe4000001ff00 */
[----:B------:R-:W-:Y:S01]  /*17a0*/  CS2R R60, SRZ ;  /* 0x00000000003c7805 */ /* 0x000fe2000001ff00 */
[----:B------:R-:W-:Y:S01]  /*17b0*/  ULEA.HI UR8, UR7, UR7, URZ, 0x1 ;  /* 0x0000000707087291 */ /* 0x000fe2000f8f083f */
[----:B------:R-:W-:-:S02]  /*17c0*/  CS2R R62, SRZ ;  /* 0x00000000003e7805 */ /* 0x000fc4000001ff00 */
[----:B------:R-:W-:Y:S02]  /*17d0*/  CS2R R64, SRZ ;  /* 0x0000000000407805 */ /* 0x000fe4000001ff00 */
[----:B------:R-:W-:Y:S01]  /*17e0*/  CS2R R66, SRZ ;  /* 0x0000000000427805 */ /* 0x000fe2000001ff00 */
[----:B------:R-:W-:Y:S01]  /*17f0*/  ULOP3.LUT UR8, UR8, 0xffffe, URZ, 0xc0, !UPT ;  /* 0x000ffffe08087892 */ /* 0x000fe2000f8ec03f */
[----:B------:R-:W-:Y:S02]  /*1800*/  CS2R R68, SRZ ;  /* 0x0000000000447805 */ /* 0x000fe4000001ff00 */
[----:B------:R-:W-:Y:S02]  /*1810*/  CS2R R70, SRZ ;  /* 0x0000000000467805 */ /* 0x000fe4000001ff00 */
[----:B------:R-:W-:Y:S01]  /*1820*/  CS2R R72, SRZ ;  /* 0x0000000000487805 */ /* 0x000fe2000001ff00 */
[----:B------:R-:W-:Y:S01]  /*1830*/  UIADD3 UR8, UR7, -UR8, URZ ;  /* 0x8000000807087290 */ /* 0x000fe2000fffe03f */
[----:B------:R-:W-:-:S02]  /*1840*/  CS2R R74, SRZ ;  /* 0x00000000004a7805 */ /* 0x000fc4000001ff00 */
[----:B------:R-:W-:Y:S01]  /*1850*/  CS2R R76, SRZ ;  /* 0x00000000004c7805 */ /* 0x000fe2000001ff00 */
[----:B------:R-:W-:Y:S01]  /*1860*/  UMOV UR7, URZ ;  /* 0x0000003f00077c82 */ /* 0x000fe20008000000 */
[----:B------:R-:W-:Y:S01]  /*1870*/  ULEA UR8, UR8, UR51, 0xc ;  /* 0x0000003308087291 */ /* 0x000fe2000f8e603f */
[----:B------:R-:W-:Y:S02]  /*1880*/  CS2R R78, SRZ ;  /* 0x00000000004e7805 */ /* 0x000fe4000001ff00 */
[----:B------:R-:W-:Y:S02]  /*1890*/  CS2R R80, SRZ ;  /* 0x0000000000507805 */ /* 0x000fe4000001ff00 */
[----:B------:R-:W-:Y:S01]  /*18a0*/  CS2R R82, SRZ ;  /* 0x0000000000527805 */ /* 0x000fe2000001ff00 */
[----:B------:R-:W-:Y:S01]  /*18b0*/  UIADD3 UR8, UR8, 0x6200, URZ ;  /* 0x0000620008087890 */ /* 0x000fe2000fffe03f */
[----:B------:R-:W-:Y:S02]  /*18c0*/  CS2R R84, SRZ ;  /* 0x0000000000547805 */ /* 0x000fe4000001ff00 */
[----:B------:R-:W-:-:S02]  /*18d0*/  CS2R R86, SRZ ;  /* 0x0000000000567805 */ /* 0x000fc4000001ff00 */
[----:B------:R-:W-:Y:S01]  /*18e0*/  CS2R R24, SRZ ;  /* 0x0000000000187805 */ /* 0x000fe2000001ff00 */
[----:B------:R-:W-:Y:S01]  /*18f0*/  USHF.R.U32.HI UR8, URZ, 0x4, UR8 ;  /* 0x000000043f087899 */ /* 0x000fe20008011608 */
[----:B------:R-:W-:Y:S02]  /*1900*/  CS2R R26, SRZ ;  /* 0x00000000001a7805 */ /* 0x000fe4000001ff00 */
[----:B------:R-:W-:Y:S02]  /*1910*/  CS2R R28, SRZ ;  /* 0x00000000001c7805 */ /* 0x000fe4000001ff00 */
[----:B------:R-:W-:Y:S01]  /*1920*/  CS2R R30, SRZ ;  /* 0x00000000001e7805 */ /* 0x000fe2000001ff00 */
[----:B------:R-:W-:Y:S01]  /*1930*/  ULOP3.LUT UR12, UR8, 0x3fff, URZ, 0xc0, !UPT ;  /* 0x00003fff080c7892 */ /* 0x000fe2000f8ec03f */
        /* <DEDUP_REMOVED lines=11> */
[----:B------:R-:W-:Y:S01]  /*19f0*/  CS2R R54, SRZ ;  /* 0x0000000000367805 */ /* 0x000fe2000001ff00 */
[----:B------:R-:W-:Y:S06]  /*1a00*/  @!P0 BRA `(.L_x_16) ;  /* 0x00000008006c8947 */ /* 0x000fec0003800000 */
[----:B------:R-:W-:-:S13]  /*1a10*/  ISETP.NE.AND P1, PT, R156, 0x3, PT ;  /* 0x000000039c00780c */ /* 0x000fda0003f25270 */
[----:B------:R-:W-:Y:S05]  /*1a20*/  @!P1 BRA `(.L_x_17) ;  /* 0x0000000000049947 */ /* 0x000fea0003800000 */
[----:B------:R-:W-:Y:S01]  /*1a30*/  BPT.TRAP 0x1 ;  /* 0x000000040000795c */ /* 0x000fe20000300000 */
.L_x_17:
[----:B------:R-:W-:Y:S01]  /*1a40*/  ULEA UR5, UR4, UR51, 0x3 ;  /* 0x0000003304057291 */ /* 0x000fe2000f8e183f */
[----:B------:R-:W-:-:S05]  /*1a50*/  IMAD.U32 R0, RZ, RZ, UR39 ;  /* 0x00000027ff007e24 */ /* 0x000fca000f8e00ff */
[----:B------:R-:W-:-:S04]  /*1a60*/  SHF.L.U32 R0, R0, 0x1f, RZ ;  /* 0x0000001f00007819 */ /* 0x000fc800000006ff */
[----:B------:R2:W3:Y:S01]  /*1a70*/  SYNCS.PHASECHK.TRANS64.TRYWAIT P0, [UR5], R0 ;  /* 0x00000000ff0075a7 */ /* 0x0004e20008000145 */
[----:B------:R-:W-:Y:S05]  /*1a80*/  @!P1 BRA `(.L_x_18) ;  /* 0x0000000000049947 */ /* 0x000fea0003800000 */
[----:B------:R-:W-:Y:S01]  /*1a90*/  BPT.TRAP 0x1 ;  /* 0x000000040000795c */ /* 0x000fe20000300000 */
.L_x_18:
[----:B---3--:R-:W-:Y:S05]  /*1aa0*/  @P0 BRA `(.L_x_19) ;  /* 0x0000000000080947 */ /* 0x008fea0003800000 */
[----:B------:R-:W3:Y:S02]  /*1ab0*/  SYNCS.PHASECHK.TRANS64.TRYWAIT P0, [UR5], R0 ;  /* 0x00000000ff0075a7 */ /* 0x000ee40008000145 */
[----:B---3--:R-:W-:Y:S05]  /*1ac0*/  @!P0 BRA `(.L_x_20) ;  /* 0x0000007400b88947 */ /* 0x008fea0003800000 */
.L_x_19:
[----:B------:R-:W-:Y:S01]  /*1ad0*/  UIADD3 UR5, UR51, 0x2e200, URZ ;  /* 0x0002e20033057890 */ /* 0x000fe2000fffe03f */
[----:B------:R-:W-:Y:S01]  /*1ae0*/  WARPGROUP.ARRIVE ;  /* 0x00000000000079c5 */ /* 0x000fe20000000000 */
[----:B------:R-:W-:Y:S01]  /*1af0*/  ULOP3.LUT UR7, UR12, 0x10000, URZ, 0xfc, !UPT ;  /* 0x000100000c077892 */ /* 0x000fe2000f8efc3f */
[----:B------:R-:W-:Y:S01]  /*1b00*/  CS2R R92, SRZ ;  /* 0x00000000005c7805 */ /* 0x000fe2000001ff00 */
[----:B------:R-:W-:Y:S01]  /*1b10*/  USHF.R.U32.HI UR5, URZ, 0x4, UR5 ;  /* 0x000000043f057899 */ /* 0x000fe20008011605 */
[----:B------:R-:W-:Y:S01]  /*1b20*/  CS2R R94, SRZ ;  /* 0x00000000005e7805 */ /* 0x000fe2000001ff00 */
[----:B------:R-:W-:Y:S01]  /*1b30*/  ULEA UR7, UR4, UR7, 0xa ;  /* 0x0000000704077291 */ /* 0x000fe2000f8e503f */
[----:B------:R-:W-:Y:S01]  /*1b40*/  CS2R R96, SRZ ;  /* 0x0000000000607805 */ /* 0x000fe2000001ff00 */
[----:B------:R-:W-:Y:S01]  /*1b50*/  ULOP3.LUT UR5, UR5, 0x3fff, URZ, 0xc0, !UPT ;  /* 0x00003fff05057892 */ /* 0x000fe2000f8ec03f */
[----:B------:R-:W-:Y:S01]  /*1b60*/  CS2R R98, SRZ ;  /* 0x0000000000627805 */ /* 0x000fe2000001ff00 */
[----:B------:R-:W-:Y:S01]  /*1b70*/  UMOV UR9, 0x80000020 ;  /* 0x8000002000097882 */ /* 0x000fe20000000000 */
[----:B------:R-:W-:Y:S01]  /*1b80*/  UMOV UR11, 0x80000020 ;  /* 0x80000020000b7882 */ /* 0x000fe20000000000 */
[----:B------:R-:W-:Y:S01]  /*1b90*/  ULOP3.LUT UR5, UR5, 0x10000, URZ, 0xfc, !UPT ;  /* 0x0001000005057892 */ /* 0x000fe2000f8efc3f */
[----:B------:R-:W-:Y:S01]  /*1ba0*/  CS2R R100, SRZ ;  /* 0x0000000000647805 */ /* 0x000fe2000001ff00 */
[----:B------:R-:W-:Y:S01]  /*1bb0*/  UMOV UR8, UR7 ;  /* 0x0000000700087c82 */ /* 0x000fe20008000000 */
[----:B------:R-:W-:Y:S01]  /*1bc0*/  CS2R R102, SRZ ;  /* 0x0000000000667805 */ /* 0x000fe2000001ff00 */
[----:B------:R-:W-:Y:S01]  /*1bd0*/  ULEA UR6, UR4, UR5, 0x8 ;  /* 0x0000000504067291 */ /* 0x000fe2000f8e403f */
[----:B------:R-:W-:Y:S01]  /*1be0*/  CS2R R104, SRZ ;  /* 0x0000000000687805 */ /* 0x000fe2000001ff00 */
[----:B------:R-:W-:Y:S01]  /*1bf0*/  UIADD3 UR5, UR7, 0x200, URZ ;  /* 0x0000020007057890 */ /* 0x000fe2000fffe03f */
[----:B------:R-:W-:-:S02]  /*1c00*/  CS2R R106, SRZ ;  /* 0x00000000006a7805 */ /* 0x000fc4000001ff00 */
[----:B------:R-:W-:Y:S02]  /*1c10*/  CS2R R124, SRZ ;  /* 0x00000000007c7805 */ /* 0x000fe4000001ff00 */
[----:B------:R-:W-:Y:S02]  /*1c20*/  CS2R R126, SRZ ;  /* 0x00000000007e7805 */ /* 0x000fe4000001ff00 */
[----:B------:R-:W-:Y:S01]  /*1c30*/  CS2R R128, SRZ ;  /* 0x0000000000807805 */ /* 0x000fe2000001ff00 */
[----:B------:R-:W-:Y:S01]  /*1c40*/  UMOV UR10, UR6 ;  /* 0x00000006000a7c82 */ /* 0x000fe20008000000 */
[----:B------:R-:W-:Y:S01]  /*1c50*/  CS2R R130, SRZ ;  /* 0x0000000000827805 */ /* 0x000fe2000001ff00 */
[----:B------:R-:W-:Y:S01]  /*1c60*/  QGMMA.64x64x32.F32.E4M3.E4M3 R56, gdesc[UR8], RZ, !UPT, gsb0 ;  /* 0x00e00000083879f3 */ /* 0x000fe2000c0008ff */
[----:B------:R-:W-:Y:S01]  /*1c70*/  UMOV UR8, UR5 ;  /* 0x0000000500087c82 */ /* 0x000fe20008000000 */
[----:B------:R-:W-:Y:S01]  /*1c80*/  UMOV UR9, 0x80000020 ;  /* 0x8000002000097882 */ /* 0x000fe20000000000 */
[----:B------:R-:W-:Y:S01]  /*1c90*/  UMOV UR5, 0x2 ;  /* 0x0000000200057882 */ /* 0x000fe20000000000 */
        /* <DEDUP_REMOVED lines=20> */
[----:B------:R-:W-:Y:S02]  /*1de0*/  WARPGROUP.DEPBAR.LE gsb0, 0x0 ;  /* 0x00008000000079c5 */ /* 0x000fe40000010000 */
[----:B------:R-:W-:-:S06]  /*1df0*/  WARPGROUP.ARRIVE ;  /* 0x00000000000079c5 */ /* 0x000fcc0000000000 */
[----:B------:R-:W-:Y:S01]  /*1e00*/  QGMMA.64x64x32.F32.E4M3.E4M3 R24, gdesc[UR8], RZ, !UPT, gsb0 ;  /* 0x00e00000081879f3 */ /* 0x000fe2000c0008ff */
[----:B------:R-:W-:Y:S02]  /*1e10*/  UIADD3 UR8, UR7, 0x2, URZ ;  /* 0x0000000207087890 */ /* 0x000fe4000fffe03f */
[----:B------:R-:W-:Y:S01]  /*1e20*/  UIADD3 UR10, UR6, 0x2, URZ ;  /* 0x00000002060a7890 */ /* 0x000fe2000fffe03f */
[----:B------:R-:W-:Y:S01]  /*1e30*/  UMOV UR9, 0x80000020 ;  /* 0x8000002000097882 */ /* 0x000fe20000000000 */
[----:B------:R-:W-:Y:S01]  /*1e40*/  UMOV UR11, 0x80000020 ;  /* 0x80000020000b7882 */ /* 0x000fe20000000000 */
[----:B------:R-:W-:Y:S01]  /*1e50*/  UIADD3 UR7, UR7, 0x202, URZ ;  /* 0x0000020207077890 */ /* 0x000fe2000fffe03f */
[----:B------:R-:W-:Y:S02]  /*1e60*/  ULDC UR6, c[0x0][0x50c] ;  /* 0x0001430000067ab9 */ /* 0x000fe40000000800 */
[----:B------:R-:W-:-:S04]  /*1e70*/  UISETP.NE.AND UP0, UPT, UR6, 0x2, UPT ;  /* 0x000000020600788c */ /* 0x000fc8000bf05270 */
[----:B------:R-:W-:-:S06]  /*1e80*/  USEL UR6, URZ, 0x1, UP0 ;  /* 0x000000013f067887 */ /* 0x000fcc0008000000 */
[----:B------:R-:W-:Y:S01]  /*1e90*/  ISETP.NE.AND P0, PT, RZ, UR6, PT ;  /* 0x00000006ff007c0c */ /* 0x000fe2000bf05270 */
[----:B------:R-:W-:Y:S02]  /*1ea0*/  WARPGROUP.DEPBAR.LE gsb0, 0x0 ;  /* 0x00008000000079c5 */ /* 0x000fe40000010000 */
[----:B------:R-:W-:-:S06]  /*1eb0*/  WARPGROUP.ARRIVE ;  /* 0x00000000000079c5 */ /* 0x000fcc0000000000 */
[----:B------:R-:W-:Y:S01]  /*1ec0*/  QGMMA.64x64x32.F32.E4M3.E4M3 R56, gdesc[UR8], R56, gsb0 ;  /* 0x00e00000083879f3 */ /* 0x000fe20008000838 */
[----:B------:R-:W-:Y:S01]  /*1ed0*/  UMOV UR8, UR7 ;  /* 0x0000000700087c82 */ /* 0x000fe20008000000 */
[----:B------:R-:W-:Y:S01]  /*1ee0*/  UMOV UR9, 0x80000020 ;  /* 0x8000002000097882 */ /* 0x000fe20000000000 */
[----:B------:R-:W-:Y:S02]  /*1ef0*/  WARPGROUP.DEPBAR.LE gsb0, 0x0 ;  /* 0x00008000000079c5 */ /* 0x000fe40000010000 */
[----:B------:R-:W-:-:S06]  /*1f00*/  WARPGROUP.ARRIVE ;  /* 0x00000000000079c5 */ /* 0x000fcc0000000000 */
[----:B------:R-:W-:Y:S03]  /*1f10*/  QGMMA.64x64x32.F32.E4M3.E4M3 R24, gdesc[UR8], R24, gsb0 ;  /* 0x00e00000081879f3 */ /* 0x000fe60008000818 */
[----:B------:R-:W-:Y:S02]  /*1f20*/  WARPGROUP.DEPBAR.LE gsb0, 0x0 ;  /* 0x00008000000079c5 */ /* 0x000fe40000010000 */
[----:B------:R-:W-:Y:S05]  /*1f30*/  @!P0 BRA `(.L_x_21) ;  /* 0x0000000400048947 */ /* 0x000fea0003800000 */
[----:B------:R-:W-:Y:S01]  /*1f40*/  FADD R155, RZ, R56 ;  /* 0x00000038ff9b7221 */ /* 0x000fe20000000000 */
[----:B------:R-:W-:-:S01]  /*1f50*/  FADD R154, RZ, R57 ;  /* 0x00000039ff9a7221 */ /* 0x000fc20000000000 */
        /* <DEDUP_REMOVED lines=62> */
[----:B------:R-:W-:-:S06]  /*2340*/  UMOV UR5, URZ ;  /* 0x0000003f00057c82 */ /* 0x000fcc0008000000 */
.L_x_21:
[----:B------:R-:W-:-:S04]  /*2350*/  UIADD3 UR13, UR4, 0x1, URZ ;  /* 0x00000001040d7890 */ /* 0x000fc8000fffe03f */
[----:B------:R-:W-:-:S04]  /*2360*/  UISETP.NE.AND UP0, UPT, UR13, 0xa, UPT ;  /* 0x0000000a0d00788c */ /* 0x000fc8000bf05270 */
[----:B------:R-:W-:Y:S02]  /*2370*/  USEL UR7, URZ, 0x1, UP0 ;  /* 0x000000013f077887 */ /* 0x000fe40008000000 */
[----:B------:R-:W-:Y:S02]  /*2380*/  USEL UR13, UR13, URZ, UP0 ;  /* 0x0000003f0d0d7287 */ /* 0x000fe40008000000 */
[----:B------:R-:W-:-:S06]  /*2390*/  ULOP3.LUT UR7, UR39, UR7, URZ, 0x3c, !UPT ;  /* 0x0000000727077292 */ /* 0x000fcc000f8e3c3f */
[----:B------:R-:W-:Y:S01]  /*23a0*/  IMAD.U32 R6, RZ, RZ, UR7 ;  /* 0x00000007ff067e24 */ /* 0x000fe2000f8e00ff */
[----:B------:R-:W-:-:S06]  /*23b0*/  UMOV UR7, 0x1 ;  /* 0x0000000100077882 */ /* 0x000fcc0000000000 */
.L_x_16:
[----:B------:R-:W-:-:S04]  /*23c0*/  UISETP.LT.AND UP0, UPT, UR50, 0x1, UPT ;  /* 0x000000013200788c */ /* 0x000fc8000bf01270 */
[----:B------:R-:W-:-:S04]  /*23d0*/  USEL UR8, UR50, 0x1, UP0 ;  /* 0x0000000132087887 */ /* 0x000fc80008000000 */
[----:B------:R-:W-:-:S04]  /*23e0*/  UIADD3 UR8, UR50, -UR8, URZ ;  /* 0x8000000832087290 */ /* 0x000fc8000fffe03f */
[----:B------:R-:W-:-:S06]  /*23f0*/  UISETP.GE.AND UP0, UPT, UR8, 0x1, UPT ;  /* 0x000000010800788c */ /* 0x000fcc000bf06270 */
[----:B------:R-:W-:-:S13]  /*2400*/  PLOP3.LUT P0, PT, PT, PT, UP0, 0x80, 0x0 ;  /* 0x000000000000781c */ /* 0x000fda0003f0f008 */
[----:B------:R-:W-:Y:S05]  /*2410*/  @!P0 BRA `(.L_x_22) ;  /* 0x0000000800348947 */ /* 0x000fea0003800000 */
[----:B--23--:R-:W-:Y:S01]  /*2420*/  IMAD.U32 R0, RZ, RZ, UR8 ;  /* 0x00000008ff007e24 */ /* 0x00cfe2000f8e00ff */
[----:B------:R-:W-:Y:S01]  /*2430*/  UMOV UR14, UR4 ;  /* 0x00000004000e7c82 */ /* 0x000fe20008000000 */
[----:B------:R-:W-:-:S05]  /*2440*/  ULDC UR16, c[0x0][0x50c] ;  /* 0x0001430000107ab9 */ /* 0x000fca0000000800 */
.L_x_30:
[----:B------:R-:W-:-:S13]  /*2450*/  ISETP.NE.AND P1, PT, R156, 0x3, PT ;  /* 0x000000039c00780c */ /* 0x000fda0003f25270 */
[----:B--23--:R-:W-:Y:S05]  /*2460*/  @!P1 BRA `(.L_x_23) ;  /* 0x0000000000049947 */ /* 0x00cfea0003800000 */
[----:B------:R-:W-:Y:S01]  /*2470*/  BPT.TRAP 0x1 ;  /* 0x000000040000795c */ /* 0x000fe20000300000 */
.L_x_23:
[----:B------:R-:W-:Y:S01]  /*2480*/  ULEA UR8, UR13, UR51, 0x3 ;  /* 0x000000330d087291 */ /* 0x000fe2000f8e183f */
[----:B------:R-:W-:-:S08]  /*2490*/  SHF.L.U32 R4, R6, 0x1f, RZ ;  /* 0x0000001f06047819 */ /* 0x000fd000000006ff */
[----:B------:R2:W3:Y:S01]  /*24a0*/  SYNCS.PHASECHK.TRANS64.TRYWAIT P0, [UR8], R4 ;  /* 0x00000004ff0075a7 */ /* 0x0004e20008000148 */
[----:B------:R-:W-:Y:S05]  /*24b0*/  @!P1 BRA `(.L_x_24) ;  /* 0x0000000000049947 */ /* 0x000fea0003800000 */
[----:B------:R-:W-:Y:S01]  /*24c0*/  BPT.TRAP 0x1 ;  /* 0x000000040000795c */ /* 0x000fe20000300000 */
.L_x_24:
[----:B---3--:R-:W-:Y:S05]  /*24d0*/  @P0 BRA `(.L_x_25) ;  /* 0x0000000000080947 */ /* 0x008fea0003800000 */
[----:B------:R-:W3:Y:S02]  /*24e0*/  SYNCS.PHASECHK.TRANS64.TRYWAIT P0, [UR8], R4 ;  /* 0x00000004ff0075a7 */ /* 0x000ee40008000148 */
[----:B---3--:R-:W-:Y:S05]  /*24f0*/  @!P0 BRA `(.L_x_26) ;  /* 0x0000006c00448947 */ /* 0x008fea0003800000 */
.L_x_25:
[----:B------:R-:W-:Y:S01]  /*2500*/  UIADD3 UR8, UR51, 0x2e200, URZ ;  /* 0x0002e20033087890 */ /* 0x000fe2000fffe03f */
[----:B------:R-:W-:Y:S01]  /*2510*/  WARPGROUP.ARRIVE ;  /* 0x00000000000079c5 */ /* 0x000fe20000000000 */
[----:B------:R-:W-:Y:S02]  /*2520*/  UISETP.NE.AND UP0, UPT, UR6, URZ, UPT ;  /* 0x0000003f0600728c */ /* 0x000fe4000bf05270 */
[----:B------:R-:W-:Y:S02]  /*2530*/  USHF.R.U32.HI UR8, URZ, 0x4, UR8 ;  /* 0x000000043f087899 */ /* 0x000fe40008011608 */
[----:B------:R-:W-:Y:S02]  /*2540*/  USEL UR7, UR7, URZ, !UP0 ;  /* 0x0000003f07077287 */ /* 0x000fe4000c000000 */
[----:B------:R-:W-:Y:S02]  /*2550*/  ULOP3.LUT UR8, UR8, 0x3fff, URZ, 0xc0, !UPT ;  /* 0x00003fff08087892 */ /* 0x000fe4000f8ec03f */
[----:B------:R-:W-:-:S02]  /*2560*/  ULOP3.LUT UR6, UR12, 0x10000, URZ, 0xfc, !UPT ;  /* 0x000100000c067892 */ /* 0x000fc4000f8efc3f */
[----:B------:R-:W-:Y:S02]  /*2570*/  ULOP3.LUT UR8, UR8, 0x10000, URZ, 0xfc, !UPT ;  /* 0x0001000008087892 */ /* 0x000fe4000f8efc3f */
[----:B------:R-:W-:Y:S02]  /*2580*/  UISETP.NE.U32.AND UP0, UPT, UR7, URZ, UPT ;  /* 0x0000003f0700728c */ /* 0x000fe4000bf05070 */
[----:B------:R-:W-:Y:S02]  /*2590*/  ULEA UR7, UR13, UR6, 0xa ;  /* 0x000000060d077291 */ /* 0x000fe4000f8e503f */
[----:B------:R-:W-:Y:S01]  /*25a0*/  ULEA UR6, UR13, UR8, 0x8 ;  /* 0x000000080d067291 */ /* 0x000fe2000f8e403f */
[----:B------:R-:W-:Y:S01]  /*25b0*/  UMOV UR9, 0x80000020 ;  /* 0x8000002000097882 */ /* 0x000fe20000000000 */
[----:B------:R-:W-:Y:S01]  /*25c0*/  UMOV UR11, 0x80000020 ;  /* 0x80000020000b7882 */ /* 0x000fe20000000000 */
[----:B------:R-:W-:Y:S02]  /*25d0*/  UIADD3 UR15, UR7, 0x200, URZ ;  /* 0x00000200070f7890 */ /* 0x000fe4000fffe03f */
[----:B------:R-:W-:-:S02]  /*25e0*/  UMOV UR8, UR7 ;  /* 0x0000000700087c82 */ /* 0x000fc40008000000 */
[----:B------:R-:W-:Y:S01]  /*25f0*/  UMOV UR10, UR6 ;  /* 0x00000006000a7c82 */ /* 0x000fe20008000000 */
[----:B------:R-:W-:Y:S01]  /*2600*/  UIADD3 UR5, UR5, 0x2, URZ ;  /* 0x0000000205057890 */ /* 0x000fe2000fffe03f */
[----:B------:R-:W-:Y:S01]  /*2610*/  QGMMA.64x64x32.F32.E4M3.E4M3 R56, gdesc[UR8], R56, UP0, gsb0 ;  /* 0x00e00000083879f3 */ /* 0x000fe2000b800838 */
[----:B------:R-:W-:Y:S01]  /*2620*/  UMOV UR9, 0x80000020 ;  /* 0x8000002000097882 */ /* 0x000fe20000000000 */
[----:B------:R-:W-:Y:S01]  /*2630*/  UMOV UR8, UR15 ;  /* 0x0000000f00087c82 */ /* 0x000fe20008000000 */
[----:B------:R-:W-:Y:S02]  /*2640*/  WARPGROUP.DEPBAR.LE gsb0, 0x0 ;  /* 0x00008000000079c5 */ /* 0x000fe40000010000 */
[----:B------:R-:W-:-:S06]  /*2650*/  WARPGROUP.ARRIVE ;  /* 0x00000000000079c5 */ /* 0x000fcc0000000000 */
[----:B------:R-:W-:Y:S01]  /*2660*/  QGMMA.64x64x32.F32.E4M3.E4M3 R24, gdesc[UR8], R24, UP0, gsb0 ;  /* 0x00e00000081879f3 */ /* 0x000fe2000b800818 */
[----:B------:R-:W-:Y:S02]  /*2670*/  UIADD3 UR8, UR7, 0x2, URZ ;  /* 0x0000000207087890 */ /* 0x000fe4000fffe03f */
[----:B------:R-:W-:Y:S01]  /*2680*/  UIADD3 UR10, UR6, 0x2, URZ ;  /* 0x00000002060a7890 */ /* 0x000fe2000fffe03f */
[----:B------:R-:W-:Y:S01]  /*2690*/  UMOV UR9, 0x80000020 ;  /* 0x8000002000097882 */ /* 0x000fe20000000000 */
[----:B------:R-:W-:Y:S01]  /*26a0*/  UMOV UR11, 0x80000020 ;  /* 0x80000020000b7882 */ /* 0x000fe20000000000 */
[----:B------:R-:W-:Y:S02]  /*26b0*/  UIADD3 UR7, UR7, 0x202, URZ ;  /* 0x0000020207077890 */ /* 0x000fe4000fffe03f */
[----:B------:R-:W-:-:S04]  /*26c0*/  UISETP.NE.AND UP0, UPT, UR5, UR16, UPT ;  /* 0x000000100500728c */ /* 0x000fc8000bf05270 */
        /* <DEDUP_REMOVED lines=12> */
[----:B------:R-:W-:Y:S01]  /*2790*/  FADD R155, R56, R155 ;  /* 0x0000009b389b7221 */ /* 0x000fe20000000000 */
[----:B------:R-:W-:-:S01]  /*27a0*/  FADD R154, R57, R154 ;  /* 0x0000009a399a7221 */ /* 0x000fc20000000000 */
        /* <DEDUP_REMOVED lines=62> */
[----:B------:R-:W-:-:S06]  /*2b90*/  UMOV UR5, URZ ;  /* 0x0000003f00057c82 */ /* 0x000fcc0008000000 */
.L_x_27:
[----:B------:R-:W-:Y:S05]  /*2ba0*/  @!P1 BRA `(.L_x_28) ;  /* 0x0000000000049947 */ /* 0x000fea0003800000 */
[----:B------:R-:W-:Y:S01]  /*2bb0*/  BPT.TRAP 0x1 ;  /* 0x000000040000795c */ /* 0x000fe20000300000 */
.L_x_28:
[----:B------:R-:W-:Y:S01]  /*2bc0*/  ULEA UR7, UR14, UR51, 0x3 ;  /* 0x000000330e077291 */ /* 0x000fe2000f8e183f */
[----:B------:R-:W-:-:S03]  /*2bd0*/  ISETP.GT.U32.AND P0, PT, R19, 0x1, PT ;  /* 0x000000011300780c */ /* 0x000fc60003f04070 */
[----:B------:R-:W-:-:S04]  /*2be0*/  UIADD3 UR7, UR7, 0x50, URZ ;  /* 0x0000005007077890 */ /* 0x000fc8000fffe03f */
[----:B------:R-:W-:-:S09]  /*2bf0*/  UPRMT UR7, URZ, 0x654, UR7 ;  /* 0x000006543f077896 */ /* 0x000fd20008000007 */
[----:B------:R-:W-:Y:S01]  /*2c00*/  SYNCS.ARRIVE.TRANS64.RED.A1T0 RZ, [UR7], RZ ;  /* 0x000000ffffff79a7 */ /* 0x000fe20008100407 */
[----:B------:R-:W-:Y:S05]  /*2c10*/  @P0 BRA `(.L_x_29) ;  /* 0x0000000000040947 */ /* 0x000fea0003800000 */
[----:B------:R-:W-:Y:S01]  /*2c20*/  BPT.TRAP 0x1 ;  /* 0x000000040000795c */ /* 0x000fe20000300000 */
.L_x_29:
[----:B------:R-:W-:Y:S01]  /*2c30*/  UIADD3 UR13, UR13, 0x1, URZ ;  /* 0x000000010d0d7890 */ /* 0x000fe2000fffe03f */
[C---:B------:R-:W-:Y:S01]  /*2c40*/  ISETP.GT.AND P0, PT, R0.reuse, 0x1, PT ;  /* 0x000000010000780c */ /* 0x040fe20003f04270 */
[----:B------:R-:W-:Y:S01]  /*2c50*/  UIADD3 UR14, UR14, 0x1, URZ ;  /* 0x000000010e0e7890 */ /* 0x000fe2000fffe03f */
[----:B------:R-:W-:Y:S01]  /*2c60*/  VIADD R0, R0, 0xffffffff ;  /* 0xffffffff00007836 */ /* 0x000fe20000000000 */
[----:B------:R-:W-:Y:S02]  /*2c70*/  UISETP.NE.AND UP0, UPT, UR13, 0xa, UPT ;  /* 0x0000000a0d00788c */ /* 0x000fe4000bf05270 */
[----:B------:R-:W-:Y:S02]  /*2c80*/  UISETP.NE.AND UP1, UPT, UR14, 0xa, UPT ;  /* 0x0000000a0e00788c */ /* 0x000fe4000bf25270 */
[----:B------:R-:W-:Y:S02]  /*2c90*/  USEL UR7, URZ, 0x1, UP0 ;  /* 0x000000013f077887 */ /* 0x000fe40008000000 */
[----:B------:R-:W-:-:S02]  /*2ca0*/  USEL UR13, UR13, URZ, UP0 ;  /* 0x0000003f0d0d7287 */ /* 0x000fc40008000000 */
[----:B------:R-:W-:Y:S02]  /*2cb0*/  USEL UR14, UR14, URZ, UP1 ;  /* 0x0000003f0e0e7287 */ /* 0x000fe40008800000 */
[----:B------:R-:W-:Y:S01]  /*2cc0*/  LOP3.LUT R6, R6, UR7, RZ, 0x3c, !PT ;  /* 0x0000000706067c12 */ /* 0x000fe2000f8e3cff */
[----:B------:R-:W-:Y:S01]  /*2cd0*/  UMOV UR7, 0x1 ;  /* 0x0000000100077882 */ /* 0x000fe20000000000 */
[----:B------:R-:W-:Y:S08]  /*2ce0*/  @P0 BRA `(.L_x_30) ;  /* 0xfffffff400d80947 */ /* 0x000ff0000383ffff */
.L_x_22:
[----:B------:R-:W-:Y:S01]  /*2cf0*/  UISETP.NE.AND UP0, UPT, UR5, URZ, UPT ;  /* 0x0000003f0500728c */ /* 0x000fe2000bf05270 */
[----:B--23--:R-:W2:Y:S03]  /*2d00*/  LDC R0, c[0x0][0x28c] ;  /* 0x0000a300ff007b82 */ /* 0x00cea60000000800 */
[----:B------:R-:W-:-:S06]  /*2d10*/  USEL UR5, URZ, 0x1, !UP0 ;  /* 0x000000013f057887 */ /* 0x000fcc000c000000 */
[----:B------:R-:W-:Y:S02]  /*2d20*/  ISETP.NE.AND P0, PT, RZ, UR5, PT ;  /* 0x00000005ff007c0c */ /* 0x000fe4000bf05270 */
[----:B--2---:R-:W-:-:S11]  /*2d30*/  ISETP.GE.AND P1, PT, R0, 0x1, PT ;  /* 0x000000010000780c */ /* 0x004fd60003f26270 */
[----:B------:R-:W-:Y:S05]  /*2d40*/  @!P0 BRA `(.L_x_31) ;  /* 0x0000000400008947 */ /* 0x000fea0003800000 */
[----:B------:R-:W-:Y:S01]  /*2d50*/  FADD R155, R56, R155 ;  /* 0x0000009b389b7221 */ /* 0x000fe20000000000 */
        /* <DEDUP_REMOVED lines=62> */
[----:B------:R-:W-:-:S07]  /*3140*/  FADD R92, R92, R55 ;  /* 0x000000375c5c7221 */ /* 0x000fce0000000000 */
.L_x_31:
[----:B------:R-:W-:Y:S05]  /*3150*/  @!P1 BRA `(.L_x_32) ;  /* 0x0000000000409947 */ /* 0x000fea0003800000 */
[----:B------:R-:W-:-:S13]  /*3160*/  ISETP.NE.AND P0, PT, R156, 0x3, PT ;  /* 0x000000039c00780c */ /* 0x000fda0003f05270 */
[----:B------:R-:W-:Y:S05]  /*3170*/  @!P0 BRA `(.L_x_33) ;  /* 0x0000000000048947 */ /* 0x000fea0003800000 */
[----:B------:R-:W-:Y:S01]  /*3180*/  BPT.TRAP 0x1 ;  /* 0x000000040000795c */ /* 0x000fe20000300000 */
.L_x_33:
[----:B------:R-:W-:Y:S01]  /*3190*/  UISETP.LT.AND UP0, UPT, UR50, 0x1, UPT ;  /* 0x000000013200788c */ /* 0x000fe2000bf01270 */
[----:B------:R-:W-:-:S03]  /*31a0*/  ISETP.GT.U32.AND P0, PT, R19, 0x1, PT ;  /* 0x000000011300780c */ /* 0x000fc60003f04070 */
[----:B------:R-:W-:-:S04]  /*31b0*/  USEL UR5, UR50, 0x1, UP0 ;  /* 0x0000000132057887 */ /* 0x000fc80008000000 */
[----:B------:R-:W-:-:S04]  /*31c0*/  UIADD3 UR5, UR4, UR50, -UR5 ;  /* 0x0000003204057290 */ /* 0x000fc8000fffe805 */
[----:B------:R-:W-:-:S04]  /*31d0*/  UIMAD.WIDE.U32 UR6, UR5, -0x33333333, URZ ;  /* 0xcccccccd050678a5 */ /* 0x000fc8000f8e003f */
[----:B------:R-:W-:-:S04]  /*31e0*/  USHF.R.U32.HI UR6, URZ, 0x3, UR7 ;  /* 0x000000033f067899 */ /* 0x000fc80008011607 */
[----:B------:R-:W-:-:S04]  /*31f0*/  UIMAD UR5, UR6, -0xa, UR5 ;  /* 0xfffffff6060578a4 */ /* 0x000fc8000f8e0205 */
[----:B------:R-:W-:-:S04]  /*3200*/  ULEA UR5, UR5, UR51, 0x3 ;  /* 0x0000003305057291 */ /* 0x000fc8000f8e183f */
[----:B------:R-:W-:-:S04]  /*3210*/  UIADD3 UR5, UR5, 0x50, URZ ;  /* 0x0000005005057890 */ /* 0x000fc8000fffe03f */
[----:B------:R-:W-:-:S09]  /*3220*/  UPRMT UR5, URZ, 0x654, UR5 ;  /* 0x000006543f057896 */ /* 0x000fd20008000005 */
[----:B------:R-:W-:Y:S01]  /*3230*/  SYNCS.ARRIVE.TRANS64.RED.A1T0 RZ, [UR5], RZ ;  /* 0x000000ffffff79a7 */ /* 0x000fe20008100405 */
[----:B------:R-:W-:Y:S05]  /*3240*/  @P0 BRA `(.L_x_32) ;  /* 0x0000000000040947 */ /* 0x000fea0003800000 */
[----:B------:R-:W-:Y:S01]  /*3250*/  BPT.TRAP 0x1 ;  /* 0x000000040000795c */ /* 0x000fe20000300000 */
.L_x_32:
[----:B------:R-:W-:Y:S01]  /*3260*/  UIADD3 UR6, UR51, 0x100, URZ ;  /* 0x0000010033067890 */ /* 0x000fe2000fffe03f */
[----:B------:R-:W-:Y:S01]  /*3270*/  R2UR UR46, R3 ;  /* 0x00000000032e72ca */ /* 0x000fe200000e0000 */
[----:B------:R-:W-:Y:S01]  /*3280*/  UIADD3 UR52, UR50, UR4, URZ ;  /* 0x0000000432347290 */ /* 0x000fe2000fffe03f */
[----:B------:R-:W-:Y:S01]  /*3290*/  R2UR UR45, R7 ;  /* 0x00000000072d72ca */ /* 0x000fe200000e0000 */
[----:B------:R-:W-:Y:S02]  /*32a0*/  UISETP.GE.U32.AND UP1, UPT, UR50, 0xa, UPT ;  /* 0x0000000a3200788c */ /* 0x000fe4000bf26070 */
[----:B------:R-:W-:Y:S02]  /*32b0*/  ULOP3.LUT UP2, URZ, UR6, 0x9f, URZ, 0xc0, !UPT ;  /* 0x0000009f063f7892 */ /* 0x000fe4000f84c03f */
[----:B------:R-:W-:-:S04]  /*32c0*/  UISETP.GT.U32.AND UP0, UPT, UR52, 0x9, UPT ;  /* 0x000000093400788c */ /* 0x000fc8000bf04070 */
[----:B------:R-:W-:Y:S01]  /*32d0*/  UISETP.LT.U32.AND UP0, UPT, UR50, 0xa, UP0 ;  /* 0x0000000a3200788c */ /* 0x000fe20008701070 */
[----:B------:R-:W-:Y:S01]  /*32e0*/  PLOP3.LUT P0, PT, PT, PT, UP2, 0x80, 0x0 ;  /* 0x000000000000781c */ /* 0x000fe20003f0f028 */
[----:B------:R-:W-:Y:S02]  /*32f0*/  USHF.L.U32 UR46, UR46, 0x8, URZ ;  /* 0x000000082e2e7899 */ /* 0x000fe4000800063f */
[----:B------:R-:W-:Y:S02]  /*3300*/  @UP1 UIMAD.WIDE.U32 UR4, UR52, -0x33333333, URZ ;  /* 0xcccccccd340418a5 */ /* 0x000fe4000f8e003f */
[----:B------:R-:W-:Y:S02]  /*3310*/  USEL UR6, URZ, 0x1, !UP0 ;  /* 0x000000013f067887 */ /* 0x000fe4000c000000 */
[----:B------:R-:W-:Y:S02]  /*3320*/  @UP1 USHF.R.U32.HI UR4, URZ, 0x3, UR5 ;  /* 0x000000033f041899 */ /* 0x000fe40008011605 */
[----:B------:R-:W-:-:S02]  /*3330*/  ULOP3.LUT UR39, UR39, UR6, URZ, 0x3c, !UPT ;  /* 0x0000000627277292 */ /* 0x000fc4000f8e3c3f */
[----:B------:R-:W-:Y:S02]  /*3340*/  USHF.L.U32 UR45, UR45, 0x6, URZ ;  /* 0x000000062d2d7899 */ /* 0x000fe4000800063f */
[----:B------:R-:W-:Y:S01]  /*3350*/  @UP1 ULOP3.LUT UR39, UR39, 0x1, UR4, 0x78, !UPT ;  /* 0x0000000127271892 */ /* 0x000fe2000f8e7804 */
[----:B------:R-:W-:Y:S11]  /*3360*/  @!P0 BRA `(.L_x_34) ;  /* 0x0000000000408947 */ /* 0x000ff60003800000 */
[----:B------:R-:W-:Y:S01]  /*3370*/  MOV R0, 0x0 ;  /* 0x0000000000007802 */ /* 0x000fe20000000f00 */
[----:B------:R-:W-:Y:S01]  /*3380*/  ULDC.64 UR4, c[0x4][0x70] ;  /* 0x01001c0000047ab9 */ /* 0x000fe20000000a00 */
[----:B------:R-:W-:Y:S01]  /*3390*/  ULDC.64 UR6, c[0x4][0x8] ;  /* 0x0100020000067ab9 */ /* 0x000fe20000000a00 */
[----:B------:R-:W-:Y:S01]  /*33a0*/  MOV R4, UR4 ;  /* 0x0000000400047c02 */ /* 0x000fe20008000f00 */
[----:B------:R2:W3:Y:S01]  /*33b0*/  LDC.64 R14, c[0x4][R0] ;  /* 0x01000000000e7b82 */ /* 0x0004e20000000a00 */
[----:B------:R-:W-:Y:S01]  /*33c0*/  IMAD.U32 R5, RZ, RZ, UR5 ;  /* 0x00000005ff057e24 */ /* 0x000fe2000f8e00ff */
[----:B------:R-:W-:Y:S01]  /*33d0*/  ULDC.64 UR4, c[0x4][0x78] ;  /* 0x01001e0000047ab9 */ /* 0x000fe20000000a00 */
[----:B------:R-:W-:Y:S01]  /*33e0*/  IMAD.U32 R10, RZ, RZ, UR6 ;  /* 0x00000006ff0a7e24 */ /* 0x000fe2000f8e00ff */
[----:B------:R-:W-:Y:S01]  /*33f0*/  MOV R11, UR7 ;  /* 0x00000007000b7c02 */ /* 0x000fe20008000f00 */
[----:B------:R-:W-:Y:S02]  /*3400*/  IMAD.U32 R6, RZ, RZ, UR4 ;  /* 0x00000004ff067e24 */ /* 0x000fe4000f8e00ff */
[----:B------:R-:W-:-:S02]  /*3410*/  IMAD.U32 R7, RZ, RZ, UR5 ;  /* 0x00000005ff077e24 */ /* 0x000fc4000f8e00ff */
[----:B------:R-:W-:Y:S02]  /*3420*/  IMAD.MOV.U32 R8, RZ, RZ, 0x70 ;  /* 0x00000070ff087424 */ /* 0x000fe400078e00ff */
[----:B------:R-:W-:Y:S02]  /*3430*/  IMAD.MOV.U32 R12, RZ, RZ, 0x1 ;  /* 0x00000001ff0c7424 */ /* 0x000fe400078e00ff */
[----:B--2---:R-:W-:-:S07]  /*3440*/  IMAD.MOV.U32 R13, RZ, RZ, RZ ;  /* 0x000000ffff0d7224 */ /* 0x004fce00078e00ff */
[----:B------:R-:W-:-:S07]  /*3450*/  LEPC R20, `(.L_x_34) ;  /* 0x000000001014794e */ /* 0x000fce0000000000 */
[----:B-1-3-5:R-:W-:Y:S05]  /*3460*/  CALL.ABS.NOINC R14 ;  /* 0x000000000e007343 */ /* 0x02afea0003c00000 */
.L_x_34:
[----:B------:R-:W-:-:S04]  /*3470*/  UIADD3 UR4, UR51, 0x4100, URZ ;  /* 0x0000410033047890 */ /* 0x000fc8000fffe03f */
[----:B------:R-:W-:-:S06]  /*3480*/  ULOP3.LUT UP0, URZ, UR4, 0x9f, URZ, 0xc0, !UPT ;  /* 0x0000009f043f7892 */ /* 0x000fcc000f80c03f */
[----:B------:R-:W-:-:S13]  /*3490*/  PLOP3.LUT P0, PT, PT, PT, UP0, 0x80, 0x0 ;  /* 0x000000000000781c */ /* 0x000fda0003f0f008 */
[----:B------:R-:W-:Y:S05]  /*34a0*/  @!P0 BRA `(.L_x_35) ;  /* 0x0000000000408947 */ /* 0x000fea0003800000 */
[----:B------:R-:W-:Y:S01]  /*34b0*/  MOV R0, 0x0 ;  /* 0x0000000000007802 */ /* 0x000fe20000000f00 */
[----:B------:R-:W-:Y:S01]  /*34c0*/  ULDC.64 UR4, c[0x4][0x70] ;  /* 0x01001c0000047ab9 */ /* 0x000fe20000000a00 */
[----:B------:R-:W-:Y:S01]  /*34d0*/  ULDC.64 UR6, c[0x4][0x78] ;  /* 0x01001e0000067ab9 */ /* 0x000fe20000000a00 */
[----:B------:R-:W-:Y:S01]  /*34e0*/  IMAD.U32 R4, RZ, RZ, UR4 ;  /* 0x00000004ff047e24 */ /* 0x000fe2000f8e00ff */
[----:B------:R2:W3:Y:S01]  /*34f0*/  LDC.64 R14, c[0x4][R0] ;  /* 0x01000000000e7b82 */ /* 0x0004e20000000a00 */
[----:B------:R-:W-:Y:S01]  /*3500*/  MOV R5, UR5 ;  /* 0x0000000500057c02 */ /* 0x000fe20008000f00 */
[----:B------:R-:W-:Y:S01]  /*3510*/  ULDC.64 UR4, c[0x4][0x10] ;  /* 0x0100040000047ab9 */ /* 0x000fe20000000a00 */
[----:B------:R-:W-:Y:S01]  /*3520*/  IMAD.U32 R6, RZ, RZ, UR6 ;  /* 0x00000006ff067e24 */ /* 0x000fe2000f8e00ff */
[----:B------:R-:W-:Y:S01]  /*3530*/  MOV R8, 0x70 ;  /* 0x0000007000087802 */ /* 0x000fe20000000f00 */
[----:B------:R-:W-:Y:S02]  /*3540*/  IMAD.U32 R7, RZ, RZ, UR7 ;  /* 0x00000007ff077e24 */ /* 0x000fe4000f8e00ff */
[----:B------:R-:W-:-:S02]  /*3550*/  IMAD.U32 R10, RZ, RZ, UR4 ;  /* 0x00000004ff0a7e24 */ /* 0x000fc4000f8e00ff */
[----:B------:R-:W-:Y:S02]  /*3560*/  IMAD.U32 R11, RZ, RZ, UR5 ;  /* 0x00000005ff0b7e24 */ /* 0x000fe4000f8e00ff */
[----:B------:R-:W-:Y:S02]  /*3570*/  IMAD.MOV.U32 R12, RZ, RZ, 0x1 ;  /* 0x00000001ff0c7424 */ /* 0x000fe400078e00ff */
[----:B--2---:R-:W-:-:S07]  /*3580*/  IMAD.MOV.U32 R13, RZ, RZ, RZ ;  /* 0x000000ffff0d7224 */ /* 0x004fce00078e00ff */
[----:B------:R-:W-:-:S07]  /*3590*/  LEPC R20, `(.L_x_35) ;  /* 0x000000001014794e */ /* 0x000fce0000000000 */
[----:B-1-3-5:R-:W-:Y:S05]  /*35a0*/  CALL.ABS.NOINC R14 ;  /* 0x000000000e007343 */ /* 0x02afea0003c00000 */
.L_x_35:
[----:B------:R-:W2:Y:S02]  /*35b0*/  LDC.64 R8, c[0x0][0x590] ;  /* 0x00016400ff087b82 */ /* 0x000ea40000000a00 */
[----:B--2---:R-:W-:-:S04]  /*35c0*/  ISETP.NE.U32.AND P0, PT, R8, RZ, PT ;  /* 0x000000ff0800720c */ /* 0x004fc80003f05070 */
[----:B------:R-:W-:-:S13]  /*35d0*/  ISETP.NE.AND.EX P0, PT, R9, RZ, PT, P0 ;  /* 0x000000ff0900720c */ /* 0x000fda0003f05300 */
[----:B------:R-:W-:Y:S05]  /*35e0*/  @!P0 BRA `(.L_x_36) ;  /* 0x0000000000348947 */ /* 0x000fea0003800000 */
[----:B------:R-:W-:Y:S02]  /*35f0*/  ULDC.64 UR4, c[0x0][0x588] ;  /* 0x0001620000047ab9 */ /* 0x000fe40000000a00 */
[----:B------:R-:W-:-:S04]  /*3600*/  ISETP.NE.U32.AND P1, PT, RZ, UR4, PT ;  /* 0x00000004ff007c0c */ /* 0x000fc8000bf25070 */
[----:B------:R-:W-:-:S13]  /*3610*/  ISETP.NE.AND.EX P1, PT, RZ, UR5, PT, P1 ;  /* 0x00000005ff007c0c */ /* 0x000fda000bf25310 */
[----:B------:R-:W-:Y:S05]  /*3620*/  @!P1 BRA `(.L_x_37) ;  /* 0x0000000000189947 */ /* 0x000fea0003800000 */
[----:B------:R-:W2:Y:S01]  /*3630*/  LDC.64 R4, c[0x0][0x588] ;  /* 0x00016200ff047b82 */ /* 0x000ea20000000a00 */
[----:B------:R-:W-:-:S04]  /*3640*/  IMAD R3, R8, UR47, RZ ;  /* 0x0000002f08037c24 */ /* 0x000fc8000f8e02ff */
[----:B--2---:R-:W-:-:S05]  /*3650*/  IMAD.WIDE R4, R3, 0x4, R4 ;  /* 0x0000000403047825 */ /* 0x004fca00078e0204 */
[----:B-----5:R2:W5:Y:S01]  /*3660*/  LDG.E R88, desc[UR42][R4.64] ;  /* 0x0000002a04587981 */ /* 0x020562000c1e1900 */
[----:B------:R-:W-:Y:S01]  /*3670*/  IMAD.MOV.U32 R22, RZ, RZ, 0x1 ;  /* 0x00000001ff167424 */ /* 0x000fe200078e00ff */
[----:B------:R-:W-:Y:S06]  /*3680*/  BRA `(.L_x_36) ;  /* 0x00000000000c7947 */ /* 0x000fec0003800000 */
.L_x_37:
[----:B------:R-:W-:Y:S01]  /*3690*/  ULDC UR4, c[0x0][0x580] ;  /* 0x0001600000047ab9 */ /* 0x000fe20000000800 */
[----:B------:R-:W-:Y:S01]  /*36a0*/  IMAD.MOV.U32 R22, RZ, RZ, 0x1 ;  /* 0x00000001ff167424 */ /* 0x000fe200078e00ff */
[----:B-----5:R-:W-:-:S07]  /*36b0*/  MOV R88, UR4 ;  /* 0x0000000400587c02 */ /* 0x020fce0008000f00 */
.L_x_36:
[----:B------:R-:W3:Y:S02]  /*36c0*/  LDC.64 R6, c[0x0][0x5b0] ;  /* 0x00016c00ff067b82 */ /* 0x000ee40000000a00 */
[----:B---3--:R-:W-:-:S04]  /*36d0*/  ISETP.NE.U32.AND P1, PT, R6, RZ, PT ;  /* 0x000000ff0600720c */ /* 0x008fc80003f25070 */
[----:B------:R-:W-:-:S13]  /*36e0*/  ISETP.NE.AND.EX P1, PT, R7, RZ, PT, P1 ;  /* 0x000000ff0700720c */ /* 0x000fda0003f25310 */
[----:B------:R-:W-:Y:S05]  /*36f0*/  @!P1 BRA `(.L_x_38) ;  /* 0x00000000002c9947 */ /* 0x000fea0003800000 */
[----:B------:R-:W-:Y:S02]  /*3700*/  ULDC.64 UR4, c[0x0][0x5a8] ;  /* 0x00016a0000047ab9 */ /* 0x000fe40000000a00 */
[----:B------:R-:W-:-:S04]  /*3710*/  ISETP.NE.U32.AND P1, PT, RZ, UR4, PT ;  /* 0x00000004ff007c0c */ /* 0x000fc8000bf25070 */
[----:B------:R-:W-:-:S13]  /*3720*/  ISETP.NE.AND.EX P1, PT, RZ, UR5, PT, P1 ;  /* 0x00000005ff007c0c */ /* 0x000fda000bf25310 */
[----:B------:R-:W-:Y:S05]  /*3730*/  @!P1 BRA `(.L_x_39) ;  /* 0x0000000000149947 */ /* 0x000fea0003800000 */
[----:B--2---:R-:W2:Y:S01]  /*3740*/  LDC.64 R4, c[0x0][0x5a8] ;  /* 0x00016a00ff047b82 */ /* 0x004ea20000000a00 */
[----:B------:R-:W-:-:S04]  /*3750*/  IMAD R3, R6, UR47, RZ ;  /* 0x0000002f06037c24 */ /* 0x000fc8000f8e02ff */
[----:B--2---:R-:W-:-:S05]  /*3760*/  IMAD.WIDE R4, R3, 0x4, R4 ;  /* 0x0000000403047825 */ /* 0x004fca00078e0204 */
[----:B-1---5:R3:W5:Y:S01]  /*3770*/  LDG.E R89, desc[UR42][R4.64] ;  /* 0x0000002a04597981 */ /* 0x022762000c1e1900 */
[----:B------:R-:W-:Y:S05]  /*3780*/  BRA `(.L_x_38) ;  /* 0x0000000000087947 */ /* 0x000fea0003800000 */
.L_x_39:
[----:B------:R-:W-:Y:S02]  /*3790*/  ULDC UR4, c[0x0][0x5a0] ;  /* 0x0001680000047ab9 */ /* 0x000fe40000000800 */
[----:B-1---5:R-:W-:-:S07]  /*37a0*/  IMAD.U32 R89, RZ, RZ, UR4 ;  /* 0x00000004ff597e24 */ /* 0x022fce000f8e00ff */
.L_x_38:
[----:B------:R-:W-:Y:S01]  /*37b0*/  ULDC.64 UR4, c[0x0][0x588] ;  /* 0x0001620000047ab9 */ /* 0x000fe20000000a00 */
[----:B------:R-:W-:Y:S01]  /*37c0*/  ISETP.NE.U32.AND P1, PT, R8, RZ, PT ;  /* 0x000000ff0800720c */ /* 0x000fe20003f25070 */
[----:B------:R-:W-:Y:S02]  /*37d0*/  UISETP.NE.U32.AND UP0, UPT, UR4, URZ, UPT ;  /* 0x0000003f0400728c */ /* 0x000fe4000bf05070 */
[----:B------:R-:W-:Y:S01]  /*37e0*/  ISETP.NE.U32.AND P2, PT, RZ, UR4, PT ;  /* 0x00000004ff007c0c */ /* 0x000fe2000bf45070 */
[----:B------:R-:W-:Y:S01]  /*37f0*/  IMAD.MOV.U32 R3, RZ, RZ, 0x1 ;  /* 0x00000001ff037424 */ /* 0x000fe200078e00ff */
[----:B------:R-:W-:Y:S01]  /*3800*/  ISETP.NE.AND.EX P4, PT, R9, RZ, PT, P1 ;  /* 0x000000ff0900720c */ /* 0x000fe20003f85310 */
[----:B------:R-:W-:Y:S02]  /*3810*/  UISETP.NE.AND.EX UP0, UPT, UR5, URZ, UPT, UP0 ;  /* 0x0000003f0500728c */ /* 0x000fe4000bf05300 */
[----:B------:R-:W-:Y:S01]  /*3820*/  ISETP.NE.AND.EX P2, PT, RZ, UR5, PT, P2 ;  /* 0x00000005ff007c0c */ /* 0x000fe2000bf45320 */
[----:B------:R-:W-:-:S03]  /*3830*/  IMAD.MOV.U32 R0, RZ, RZ, 0x1 ;  /* 0x00000001ff007424 */ /* 0x000fc600078e00ff */
[----:B------:R-:W-:-:S04]  /*3840*/  PLOP3.LUT P3, PT, PT, PT, UP0, 0x80, 0x0 ;  /* 0x000000000000781c */ /* 0x000fc80003f6f008 */
[----:B------:R-:W-:-:S05]  /*3850*/  PLOP3.LUT P1, PT, P3, PT, PT, 0x8, 0x0 ;  /* 0x000000000000781c */ /* 0x000fca0001f2e170 */
[----:B------:R-:W-:Y:S08]  /*3860*/  @P2 BRA P4, `(.L_x_40) ;  /* 0x0000000000282947 */ /* 0x000ff00002000000 */
[----:B------:R-:W-:Y:S04]  /*3870*/  BSSY B0, `(.L_x_41) ;  /* 0x0000008000007945 */ /* 0x000fe80003800000 */
[----:B------:R-:W-:Y:S05]  /*3880*/  @!P0 BRA `(.L_x_42) ;  /* 0x0000000000148947 */ /* 0x000fea0003800000 */
[----:B------:R-:W-:Y:S02]  /*3890*/  LOP3.LUT P3, RZ, R22, 0xff, RZ, 0xc0, !PT ;  /* 0x000000ff16ff7812 */ /* 0x000fe4000786c0ff */
[----:B------:R-:W-:-:S11]  /*38a0*/  PLOP3.LUT P2, PT, P1, PT, PT, 0x80, 0x0 ;  /* 0x000000000000781c */ /* 0x000fd60000f4f070 */
[----:B------:R-:W-:Y:S05]  /*38b0*/  @!P3 BRA `(.L_x_43) ;  /* 0x00000000000cb947 */ /* 0x000fea0003800000 */
[----:B-----5:R-:W-:Y:S01]  /*38c0*/  FSETP.EQ.AND P2, PT, R88, RZ, PT ;  /* 0x000000ff5800720b */ /* 0x020fe20003f42000 */
[----:B------:R-:W-:-:S12]  /*38d0*/  BRA `(.L_x_43) ;  /* 0x0000000000047947 */ /* 0x000fd80003800000 */
.L_x_42:
[----:B-----5:R-:W-:-:S13]  /*38e0*/  FSETP.EQ.AND P2, PT, R88, RZ, PT ;  /* 0x000000ff5800720b */ /* 0x020fda0003f42000 */
.L_x_43:
[----:B------:R-:W-:Y:S05]  /*38f0*/  BSYNC B0 ;  /* 0x0000000000007941 */ /* 0x000fea0003800000 */
.L_x_41:
[----:B------:R-:W-:-:S07]  /*3900*/  SEL R3, RZ, 0x1, P2 ;  /* 0x00000001ff037807 */ /* 0x000fce0001000000 */
.L_x_40:
[----:B------:R-:W-:Y:S04]  /*3910*/  BSSY B0, `(.L_x_44) ;  /* 0x0000007000007945 */ /* 0x000fe80003800000 */
[----:B------:R-:W-:Y:S05]  /*3920*/  @!P0 BRA `(.L_x_45) ;  /* 0x0000000000108947 */ /* 0x000fea0003800000 */
[----:B------:R-:W-:-:S13]  /*3930*/  LOP3.LUT P0, RZ, R22, 0xff, RZ, 0xc0, !PT ;  /* 0x000000ff16ff7812 */ /* 0x000fda000780c0ff */
[----:B------:R-:W-:Y:S05]  /*3940*/  @!P0 BRA `(.L_x_46) ;  /* 0x00000000000c8947 */ /* 0x000fea0003800000 */
[----:B-----5:R-:W-:Y:S01]  /*3950*/  FSETP.EQ.AND P1, PT, R88, RZ, PT ;  /* 0x000000ff5800720b */ /* 0x020fe20003f22000 */
[----:B------:R-:W-:-:S12]  /*3960*/  BRA `(.L_x_46) ;  /* 0x0000000000047947 */ /* 0x000fd80003800000 */
.L_x_45:
[----:B-----5:R-:W-:-:S13]  /*3970*/  FSETP.EQ.AND P1, PT, R88, RZ, PT ;  /* 0x000000ff5800720b */ /* 0x020fda0003f22000 */
.L_x_46:
[----:B------:R-:W-:Y:S05]  /*3980*/  BSYNC B0 ;  /* 0x0000000000007941 */ /* 0x000fea0003800000 */
.L_x_44:
[----:B------:R-:W-:Y:S01]  /*3990*/  PRMT R3, R3, 0x9910, RZ ;  /* 0x0000991003037816 */ /* 0x000fe200000000ff */
[----:B------:R-:W-:Y:S01]  /*39a0*/  BSSY B0, `(.L_x_47) ;  /* 0x0000043000007945 */ /* 0x000fe20003800000 */
[----:B------:R-:W-:Y:S01]  /*39b0*/  IMAD.MOV.U32 R6, RZ, RZ, RZ ;  /* 0x000000ffff067224 */ /* 0x000fe200078e00ff */
[----:B--23--:R-:W-:Y:S02]  /*39c0*/  CS2R R4, SRZ ;  /* 0x0000000000047805 */ /* 0x00cfe4000001ff00 */
[----:B------:R-:W-:Y:S02]  /*39d0*/  ISETP.NE.AND P0, PT, R3, RZ, PT ;  /* 0x000000ff0300720c */ /* 0x000fe40003f05270 */
[----:B------:R-:W-:-:S11]  /*39e0*/  MOV R3, RZ ;  /* 0x000000ff00037202 */ /* 0x000fd60000000f00 */
[----:B------:R-:W-:Y:S05]  /*39f0*/  @!P0 BRA `(.L_x_48) ;  /* 0x0000000000f48947 */ /* 0x000fea0003800000 */
[----:B------:R-:W-:-:S13]  /*3a00*/  ISETP.NE.AND P3, PT, R23, 0x3, PT ;  /* 0x000000031700780c */ /* 0x000fda0003f65270 */
[----:B------:R-:W-:Y:S05]  /*3a10*/  @!P3 BRA `(.L_x_49) ;  /* 0x000000000004b947 */ /* 0x000fea0003800000 */
[----:B------:R-:W-:Y:S01]  /*3a20*/  BPT.TRAP 0x1 ;  /* 0x000000040000795c */ /* 0x000fe20000300000 */
.L_x_49:
[----:B------:R-:W-:Y:S01]  /*3a30*/  LEA R14, R91, UR51, 0x3 ;  /* 0x000000335b0e7c11 */ /* 0x000fe2000f8e18ff */
[----:B------:R-:W-:Y:S01]  /*3a40*/  BSSY B1, `(.L_x_50) ;  /* 0x0000006000017945 */ /* 0x000fe20003800000 */
[----:B------:R-:W-:Y:S01]  /*3a50*/  SHF.L.U32 R3, R90, 0x1f, RZ ;  /* 0x0000001f5a037819 */ /* 0x000fe200000006ff */
[----:B------:R-:W-:Y:S02]  /*3a60*/  IMAD.MOV.U32 R6, RZ, RZ, RZ ;  /* 0x000000ffff067224 */ /* 0x000fe400078e00ff */
[----:B------:R-:W-:Y:S01]  /*3a70*/  IMAD.MOV.U32 R5, RZ, RZ, RZ ;  /* 0x000000ffff057224 */ /* 0x000fe200078e00ff */
[----:B------:R-:W2:Y:S02]  /*3a80*/  SYNCS.PHASECHK.TRANS64.TRYWAIT P2, [R14+URZ+0xa0], R3 ;  /* 0x0000a0030e0075a7 */ /* 0x000ea4000804017f */
[----:B--2---:R-:W-:Y:S05]  /*3a90*/  @!P2 BRA `(.L_x_51) ;  /* 0x0000005400f4a947 */ /* 0x004fea0003800000 */
.L_x_173:
[----:B------:R-:W-:Y:S05]  /*3aa0*/  BSYNC B1 ;  /* 0x0000000000017941 */ /* 0x000fea0003800000 */
.L_x_50:
[----:B------:R-:W-:Y:S01]  /*3ab0*/  BSSY B1, `(.L_x_52) ;  /* 0x0000020000017945 */ /* 0x000fe20003800000 */
[----:B------:R-:W-:Y:S02]  /*3ac0*/  IMAD.MOV.U32 R4, RZ, RZ, RZ ;  /* 0x000000ffff047224 */ /* 0x000fe400078e00ff */
[----:B--2---:R-:W-:Y:S01]  /*3ad0*/  IMAD.MOV.U32 R3, RZ, RZ, RZ ;  /* 0x000000ffff037224 */ /* 0x004fe200078e00ff */
[----:B------:R-:W-:Y:S06]  /*3ae0*/  @P1 BRA `(.L_x_53) ;  /* 0x0000000000701947 */ /* 0x000fec0003800000 */
[C---:B------:R-:W-:Y:S01]  /*3af0*/  SHF.L.U32 R3, R18.reuse, 0x4, RZ ;  /* 0x0000000412037819 */ /* 0x040fe200000006ff */
[C---:B------:R-:W-:Y:S02]  /*3b00*/  IMAD.SHL.U32 R4, R18.reuse, 0x2, RZ ;  /* 0x0000000212047824 */ /* 0x040fe400078e00ff */
[----:B------:R-:W-:Y:S01]  /*3b10*/  IMAD.SHL.U32 R6, R18, 0x8, RZ ;  /* 0x0000000812067824 */ /* 0x000fe200078e00ff */
[----:B------:R-:W-:-:S04]  /*3b20*/  LOP3.LUT R3, R3, 0xe00, RZ, 0xc0, !PT ;  /* 0x00000e0003037812 */ /* 0x000fc800078ec0ff */
[----:B------:R-:W-:Y:S02]  /*3b30*/  LOP3.LUT R5, R6, 0x80, RZ, 0xc0, !PT ;  /* 0x0000008006057812 */ /* 0x000fe400078ec0ff */
[----:B------:R-:W-:Y:S02]  /*3b40*/  LOP3.LUT R3, R3, 0x6, R4, 0xf8, !PT ;  /* 0x0000000603037812 */ /* 0x000fe400078ef804 */
[----:B------:R-:W-:Y:S02]  /*3b50*/  LOP3.LUT R4, R5, 0x10, R18, 0xf8, !PT ;  /* 0x0000001005047812 */ /* 0x000fe400078ef812 */
[----:B------:R-:W-:Y:S02]  /*3b60*/  LOP3.LUT R3, R3, 0x60, R6, 0xf8, !PT ;  /* 0x0000006003037812 */ /* 0x000fe400078ef806 */
[----:B------:R-:W-:Y:S02]  /*3b70*/  SHF.R.U32.HI R5, RZ, 0x4, R18 ;  /* 0x00000004ff057819 */ /* 0x000fe40000011612 */
[----:B------:R-:W-:-:S02]  /*3b80*/  LOP3.LUT R4, R3, R4, RZ, 0xfc, !PT ;  /* 0x0000000403047212 */ /* 0x000fc400078efcff */
[----:B------:R-:W-:-:S03]  /*3b90*/  LOP3.LUT P2, RZ, R5, 0x1, RZ, 0xc0, !PT ;  /* 0x0000000105ff7812 */ /* 0x000fc6000784c0ff */
[----:B------:R-:W-:-:S04]  /*3ba0*/  IMAD R4, R91, 0x1000, R4 ;  /* 0x000010005b047824 */ /* 0x000fc800078e0204 */
[----:B------:R-:W-:Y:S01]  /*3bb0*/  VIADD R3, R4, UR51 ;  /* 0x0000003304037c36 */ /* 0x000fe20008000000 */
[----:B------:R-:W-:Y:S03]  /*3bc0*/  LDS.U16 R6, [R4+UR51+0x100] ;  /* 0x0001003304067984 */ /* 0x000fe60008000400 */
[C---:B------:R-:W-:Y:S01]  /*3bd0*/  VIADD R7, R3.reuse, 0x110 ;  /* 0x0000011003077836 */ /* 0x040fe20000000000 */
[----:B------:R-:W-:Y:S01]  /*3be0*/  IADD3 R5, R3, 0x100, RZ ;  /* 0x0000010003057810 */ /* 0x000fe20007ffe0ff */
[----:B------:R-:W-:Y:S04]  /*3bf0*/  LDS.U16 R8, [R4+UR51+0x108] ;  /* 0x0001083304087984 */ /* 0x000fe80008000400 */
[----:B------:R-:W-:Y:S01]  /*3c00*/  @P2 VIADD R7, R5, 0xfffffff0 ;  /* 0xfffffff005072836 */ /* 0x000fe20000000000 */
[----:B------:R-:W2:Y:S04]  /*3c10*/  LDS.U16 R3, [R4+UR51+0x200] ;  /* 0x0002003304037984 */ /* 0x000ea80008000400 */
[----:B------:R-:W3:Y:S04]  /*3c20*/  LDS.U16 R5, [R4+UR51+0x208] ;  /* 0x0002083304057984 */ /* 0x000ee80008000400 */
[----:B------:R-:W-:Y:S04]  /*3c30*/  LDS.U16 R9, [R7+0x100] ;  /* 0x0001000007097984 */ /* 0x000fe80000000400 */
[----:B------:R-:W4:Y:S04]  /*3c40*/  LDS.U16 R10, [R7] ;  /* 0x00000000070a7984 */ /* 0x000f280000000400 */
[----:B------:R-:W-:Y:S04]  /*3c50*/  LDS.U16 R11, [R7+0x108] ;  /* 0x00010800070b7984 */ /* 0x000fe80000000400 */
[----:B------:R-:W1:Y:S01]  /*3c60*/  LDS.U16 R12, [R7+0x8] ;  /* 0x00000800070c7984 */ /* 0x000e620000000400 */
[----:B--2---:R-:W-:-:S02]  /*3c70*/  PRMT R3, R6, 0x5410, R3 ;  /* 0x0000541006037816 */ /* 0x004fc40000000003 */
[----:B---3--:R-:W-:Y:S02]  /*3c80*/  PRMT R4, R8, 0x5410, R5 ;  /* 0x0000541008047816 */ /* 0x008fe40000000005 */
[----:B----4-:R-:W-:Y:S02]  /*3c90*/  PRMT R5, R10, 0x5410, R9 ;  /* 0x000054100a057816 */ /* 0x010fe40000000009 */
[----:B-1----:R-:W-:-:S07]  /*3ca0*/  PRMT R6, R12, 0x5410, R11 ;  /* 0x000054100c067816 */ /* 0x002fce000000000b */
.L_x_53:
[----:B------:R-:W-:Y:S05]  /*3cb0*/  BSYNC B1 ;  /* 0x0000000000017941 */ /* 0x000fea0003800000 */
.L_x_52:
[----:B------:R-:W-:Y:S01]  /*3cc0*/  @!PT LDS RZ, [RZ] ;  /* 0x00000000fffff984 */ /* 0x000fe20000000800 */
[----:B------:R-:W-:Y:S01]  /*3cd0*/  @!PT LDS RZ, [RZ] ;  /* 0x00000000fffff984 */ /* 0x000fe20000000800 */
[----:B------:R-:W-:Y:S01]  /*3ce0*/  @!PT LDS RZ, [RZ] ;  /* 0x00000000fffff984 */ /* 0x000fe20000000800 */
[----:B------:R-:W-:Y:S01]  /*3cf0*/  @!PT LDS RZ, [RZ] ;  /* 0x00000000fffff984 */ /* 0x000fe20000000800 */
[----:B------:R2:W-:Y:S06]  /*3d00*/  MEMBAR.ALL.CTA ;  /* 0x0000000000007992 */ /* 0x0005ec0000008000 */
[----:B--2---:R-:W2:Y:S01]  /*3d10*/  FENCE.VIEW.ASYNC.S ;  /* 0x00000000000073c6 */ /* 0x004ea20000000000 */
[----:B------:R-:W-:Y:S05]  /*3d20*/  @!P3 BRA `(.L_x_54) ;  /* 0x000000000004b947 */ /* 0x000fea0003800000 */
[----:B------:R-:W-:Y:S01]  /*3d30*/  BPT.TRAP 0x1 ;  /* 0x000000040000795c */ /* 0x000fe20000300000 */
.L_x_54:
[----:B------:R-:W3:Y:S01]  /*3d40*/  S2R R8, SR_CgaCtaId ;  /* 0x0000000000087919 */ /* 0x000ee20000008800 */
[----:B------:R-:W-:Y:S02]  /*3d50*/  VIADD R7, R14, 0xc0 ;  /* 0x000000c00e077836 */ /* 0x000fe40000000000 */
[----:B------:R-:W-:-:S05]  /*3d60*/  VIADD R91, R91, 0x1 ;  /* 0x000000015b5b7836 */ /* 0x000fca0000000000 */
[----:B------:R-:W-:-:S04]  /*3d70*/  ISETP.NE.AND P2, PT, R91, 0x4, PT ;  /* 0x000000045b00780c */ /* 0x000fc80003f45270 */
[----:B------:R-:W-:Y:S02]  /*3d80*/  SEL R91, R91, RZ, P2 ;  /* 0x000000ff5b5b7207 */ /* 0x000fe40001000000 */
[----:B---3--:R-:W-:-:S04]  /*3d90*/  PRMT R7, R8, 0x654, R7 ;  /* 0x0000065408077816 */ /* 0x008fc80000000007 */
[----:B--2---:R2:W-:Y:S02]  /*3da0*/  SYNCS.ARRIVE.TRANS64.RED.A1T0 RZ, [R7+URZ], RZ ;  /* 0x000000ff07ff79a7 */ /* 0x0045e4000810043f */
[----:B--2---:R-:W-:-:S04]  /*3db0*/  SEL R7, RZ, 0x1, P2 ;  /* 0x00000001ff077807 */ /* 0x004fc80001000000 */
[----:B------:R-:W-:-:S07]  /*3dc0*/  LOP3.LUT R90, R90, R7, RZ, 0x3c, !PT ;  /* 0x000000075a5a7212 */ /* 0x000fce00078e3cff */
.L_x_48:
[----:B------:R-:W-:Y:S05]  /*3dd0*/  BSYNC B0 ;  /* 0x0000000000007941 */ /* 0x000fea0003800000 */
.L_x_47:
[----:B------:R-:W-:Y:S01]  /*3de0*/  F2FP.F16.E4M3.UNPACK_B R7, R3 ;  /* 0x00000003ff07723e */ /* 0x000fe200020006ff */
[C---:B-----5:R-:W-:Y:S01]  /*3df0*/  FMUL R155, R89.reuse, R155 ;  /* 0x0000009b599b7220 */ /* 0x060fe20000400000 */
[----:B------:R-:W-:Y:S01]  /*3e00*/  F2FP.F16.E4M3.UNPACK_B R8, R3.H1 ;  /* 0x00000003ff08723e */ /* 0x000fe200030006ff */
[C---:B------:R-:W-:Y:S01]  /*3e10*/  FMUL R13, R89.reuse, R154 ;  /* 0x0000009a590d7220 */ /* 0x040fe20000400000 */
[----:B------:R-:W-:Y:S01]  /*3e20*/  SHF.R.U32.HI R10, RZ, 0x4, R18 ;  /* 0x00000004ff0a7819 */ /* 0x000fe20000011612 */
[--C-:B------:R-:W-:Y:S02]  /*3e30*/  HADD2.F32 R9, -RZ, R7.reuse.H0_H0 ;  /* 0x20000007ff097230 */ /* 0x100fe40000004100 */
[----:B------:R-:W-:Y:S01]  /*3e40*/  FMUL R152, R89, R152 ;  /* 0x0000009859987220 */ /* 0x000fe20000400000 */
[----:B------:R-:W-:Y:S01]  /*3e50*/  HADD2.F32 R7, -RZ, R7.H1_H1 ;  /* 0x30000007ff077230 */ /* 0x000fe20000004100 */
[----:B------:R-:W-:Y:S01]  /*3e60*/  LOP3.LUT P3, RZ, R10, 0x1, RZ, 0xc0, !PT ;  /* 0x000000010aff7812 */ /* 0x000fe2000786c0ff */
[----:B------:R-:W-:-:S02]  /*3e70*/  HADD2.F32 R11, -RZ, R8.H1_H1 ;  /* 0x30000008ff0b7230 */ /* 0x000fc40000004100 */
[C---:B------:R-:W-:Y:S01]  /*3e80*/  FFMA R155, R88.reuse, R9, R155 ;  /* 0x00000009589b7223 */ /* 0x040fe2000000009b */
[----:B------:R-:W-:Y:S02]  /*3e90*/  HADD2.F32 R9, -RZ, R8.H0_H0 ;  /* 0x20000008ff097230 */ /* 0x000fe40000004100 */
[C---:B------:R-:W-:Y:S01]  /*3ea0*/  FMUL R10, R89.reuse, R153 ;  /* 0x00000099590a7220 */ /* 0x040fe20000400000 */
[-C--:B------:R-:W-:Y:S01]  /*3eb0*/  F2FP.F16.E4M3.UNPACK_B R8, R4.reuse ;  /* 0x00000004ff08723e */ /* 0x080fe200020006ff */
[C---:B------:R-:W-:Y:S01]  /*3ec0*/  FFMA R12, R88.reuse, R7, R13 ;  /* 0x00000007580c7223 */ /* 0x040fe2000000000d */
[----:B------:R-:W-:Y:S01]  /*3ed0*/  F2FP.F16.E4M3.UNPACK_B R7, R4.H1 ;  /* 0x00000004ff07723e */ /* 0x000fe200030006ff */
[C---:B------:R-:W-:Y:S01]  /*3ee0*/  FFMA R14, R88.reuse, R9, R10 ;  /* 0x00000009580e7223 */ /* 0x040fe2000000000a */
[----:B------:R-:W-:Y:S01]  /*3ef0*/  FFMA R15, R88, R11, R152 ;  /* 0x0000000b580f7223 */ /* 0x000fe20000000098 */
[--C-:B------:R-:W-:Y:S02]  /*3f00*/  HADD2.F32 R9, -RZ, R8.reuse.H0_H0 ;  /* 0x20000008ff097230 */ /* 0x100fe40000004100 */
[----:B------:R-:W-:Y:S01]  /*3f10*/  FMUL R151, R89, R151 ;  /* 0x0000009759977220 */ /* 0x000fe20000400000 */
[----:B------:R-:W-:-:S02]  /*3f20*/  HADD2.F32 R11, -RZ, R8.H1_H1 ;  /* 0x30000008ff0b7230 */ /* 0x000fc40000004100 */
[C---:B------:R-:W-:Y:S01]  /*3f30*/  FMUL R150, R89.reuse, R150 ;  /* 0x0000009659967220 */ /* 0x040fe20000400000 */
[--C-:B------:R-:W-:Y:S01]  /*3f40*/  HADD2.F32 R13, -RZ, R7.reuse.H0_H0 ;  /* 0x20000007ff0d7230 */ /* 0x100fe20000004100 */
[----:B------:R-:W-:Y:S01]  /*3f50*/  F2FP.F16.E4M3.UNPACK_B R8, R5 ;  /* 0x00000005ff08723e */ /* 0x000fe200020006ff */
[C---:B------:R-:W-:Y:S01]  /*3f60*/  FMUL R10, R89.reuse, R149 ;  /* 0x00000095590a7220 */ /* 0x040fe20000400000 */
[C---:B------:R-:W-:Y:S01]  /*3f70*/  FFMA R151, R88.reuse, R9, R151 ;  /* 0x0000000958977223 */ /* 0x040fe20000000097 */
[C---:B------:R-:W-:Y:S01]  /*3f80*/  FFMA R150, R88.reuse, R11, R150 ;  /* 0x0000000b58967223 */ /* 0x040fe20000000096 */
[----:B------:R-:W-:Y:S02]  /*3f90*/  HADD2.F32 R7, -RZ, R7.H1_H1 ;  /* 0x30000007ff077230 */ /* 0x000fe40000004100 */
[C---:B------:R-:W-:Y:S01]  /*3fa0*/  FFMA R20, R88.reuse, R13, R10 ;  /* 0x0000000d58147223 */ /* 0x040fe2000000000a */
[--C-:B------:R-:W-:Y:S02]  /*3fb0*/  HADD2.F32 R9, -RZ, R8.reuse.H0_H0 ;  /* 0x20000008ff097230 */ /* 0x100fe40000004100 */
[C---:B------:R-:W-:Y:S01]  /*3fc0*/  FMUL R13, R89.reuse, R148 ;  /* 0x00000094590d7220 */ /* 0x040fe20000400000 */
[----:B------:R-:W-:Y:S01]  /*3fd0*/  HADD2.F32 R11, -RZ, R8.H1_H1 ;  /* 0x30000008ff0b7230 */ /* 0x000fe20000004100 */
[----:B------:R-:W-:Y:S01]  /*3fe0*/  F2FP.F16.E4M3.UNPACK_B R8, R5.H1 ;  /* 0x00000005ff08723e */ /* 0x000fe200030006ff */
[C---:B------:R-:W-:Y:S01]  /*3ff0*/  FMUL R24, R89.reuse, R147 ;  /* 0x0000009359187220 */ /* 0x040fe20000400000 */
[----:B------:R-:W-:Y:S01]  /*4000*/  FFMA R21, R88, R7, R13 ;  /* 0x0000000758157223 */ /* 0x000fe2000000000d */
[----:B------:R-:W-:Y:S01]  /*4010*/  FMUL R146, R89, R146 ;  /* 0x0000009259927220 */ /* 0x000fe20000400000 */
[----:B------:R-:W-:Y:S01]  /*4020*/  F2FP.F16.E4M3.UNPACK_B R10, R6 ;  /* 0x00000006ff0a723e */ /* 0x000fe200020006ff */
[----:B------:R-:W-:-:S02]  /*4030*/  HADD2.F32 R7, -RZ, R8.H0_H0 ;  /* 0x20000008ff077230 */ /* 0x000fc40000004100 */
[C---:B------:R-:W-:Y:S01]  /*4040*/  FMUL R143, R89.reuse, R143 ;  /* 0x0000008f598f7220 */ /* 0x040fe20000400000 */
[C---:B------:R-:W-:Y:S01]  /*4050*/  FFMA R24, R88.reuse, R9, R24 ;  /* 0x0000000958187223 */ /* 0x040fe20000000018 */
[C---:B------:R-:W-:Y:S01]  /*4060*/  FFMA R25, R88.reuse, R11, R146 ;  /* 0x0000000b58197223 */ /* 0x040fe20000000092 */
[----:B------:R-:W-:Y:S02]  /*4070*/  HADD2.F32 R9, -RZ, R8.H1_H1 ;  /* 0x30000008ff097230 */ /* 0x000fe40000004100 */
[----:B------:R-:W-:Y:S01]  /*4080*/  FFMA R143, R88, R7, R143 ;  /* 0x00000007588f7223 */ /* 0x000fe2000000008f */
[--C-:B------:R-:W-:Y:S01]  /*4090*/  HADD2.F32 R11, -RZ, R10.reuse.H0_H0 ;  /* 0x2000000aff0b7230 */ /* 0x100fe20000004100 */
[----:B------:R-:W-:Y:S01]  /*40a0*/  LOP3.LUT R7, R18, 0xff, RZ, 0xc0, !PT ;  /* 0x000000ff12077812 */ /* 0x000fe200078ec0ff */
[----:B------:R-:W-:Y:S02]  /*40b0*/  HADD2.F32 R13, -RZ, R10.H1_H1 ;  /* 0x3000000aff0d7230 */ /* 0x000fe40000004100 */
[C---:B------:R-:W-:Y:S01]  /*40c0*/  FMUL R142, R89.reuse, R142 ;  /* 0x0000008e598e7220 */ /* 0x040fe20000400000 */
[----:B------:R-:W-:Y:S01]  /*40d0*/  FMUL R10, R89, R145 ;  /* 0x00000091590a7220 */ /* 0x000fe20000400000 */
[----:B------:R-:W-:Y:S01]  /*40e0*/  F2FP.F16.E4M3.UNPACK_B R8, R6.H1 ;  /* 0x00000006ff08723e */ /* 0x000fe200030006ff */
[----:B------:R-:W-:-:S02]  /*40f0*/  VIADD R7, R7, 0x1f ;  /* 0x0000001f07077836 */ /* 0x000fc40000000000 */
[C---:B------:R-:W-:Y:S01]  /*4100*/  FFMA R142, R88.reuse, R9, R142 ;  /* 0x00000009588e7223 */ /* 0x040fe2000000008e */
[----:B------:R-:W-:Y:S01]  /*4110*/  FFMA R10, R88, R11, R10 ;  /* 0x0000000b580a7223 */ /* 0x000fe2000000000a */
[C---:B------:R-:W-:Y:S02]  /*4120*/  IMAD.SHL.U32 R27, R18.reuse, 0x2, RZ ;  /* 0x00000002121b7824 */ /* 0x040fe400078e00ff */
[----:B------:R-:W-:Y:S01]  /*4130*/  FMUL R140, R89, R140 ;  /* 0x0000008c598c7220 */ /* 0x000fe20000400000 */
[--C-:B------:R-:W-:Y:S01]  /*4140*/  HADD2.F32 R9, -RZ, R8.reuse.H0_H0 ;  /* 0x20000008ff097230 */ /* 0x100fe20000004100 */
[----:B------:R-:W-:Y:S01]  /*4150*/  ISETP.GT.U32.AND P2, PT, R7, 0x3e, PT ;  /* 0x0000003e0700780c */ /* 0x000fe20003f44070 */
[----:B------:R-:W-:Y:S01]  /*4160*/  HADD2.F32 R11, -RZ, R8.H1_H1 ;  /* 0x30000008ff0b7230 */ /* 0x000fe20000004100 */
[C---:B------:R-:W-:Y:S01]  /*4170*/  SHF.L.U32 R8, R18.reuse, 0x4, RZ ;  /* 0x0000000412087819 */ /* 0x040fe200000006ff */
[----:B------:R-:W-:Y:S02]  /*4180*/  IMAD.SHL.U32 R7, R18, 0x8, RZ ;  /* 0x0000000812077824 */ /* 0x000fe400078e00ff */
[C---:B------:R-:W-:Y:S01]  /*4190*/  FMUL R141, R89.reuse, R141 ;  /* 0x0000008d598d7220 */ /* 0x040fe20000400000 */
[----:B------:R-:W-:Y:S01]  /*41a0*/  FMUL R144, R89, R144 ;  /* 0x0000009059907220 */ /* 0x000fe20000400000 */
[----:B------:R-:W-:Y:S01]  /*41b0*/  LOP3.LUT R8, R8, 0xe00, RZ, 0xc0, !PT ;  /* 0x00000e0008087812 */ /* 0x000fe200078ec0ff */
[C---:B------:R-:W-:Y:S01]  /*41c0*/  FFMA R140, R88.reuse, R11, R140 ;  /* 0x0000000b588c7223 */ /* 0x040fe2000000008c */
[----:B------:R-:W-:Y:S01]  /*41d0*/  LOP3.LUT R11, R7, 0x80, RZ, 0xc0, !PT ;  /* 0x00000080070b7812 */ /* 0x000fe200078ec0ff */
[----:B------:R-:W-:Y:S01]  /*41e0*/  FFMA R9, R88, R9, R141 ;  /* 0x0000000958097223 */ /* 0x000fe2000000008d */
[----:B------:R-:W-:Y:S01]  /*41f0*/  LOP3.LUT R8, R8, 0x6, R27, 0xf8, !PT ;  /* 0x0000000608087812 */ /* 0x000fe200078ef81b */
[----:B------:R-:W-:Y:S01]  /*4200*/  FFMA R13, R88, R13, R144 ;  /* 0x0000000d580d7223 */ /* 0x000fe20000000090 */
[----:B------:R-:W-:-:S02]  /*4210*/  LOP3.LUT R11, R11, 0x10, R18, 0xf8, !PT ;  /* 0x000000100b0b7812 */ /* 0x000fc400078ef812 */
[----:B------:R-:W-:Y:S01]  /*4220*/  LOP3.LUT R8, R8, 0x60, R7, 0xf8, !PT ;  /* 0x0000006008087812 */ /* 0x000fe200078ef807 */
[----:B------:R-:W-:Y:S01]  /*4230*/  IMAD.MOV.U32 R7, RZ, RZ, 0x10 ;  /* 0x00000010ff077424 */ /* 0x000fe200078e00ff */
[----:B------:R-:W-:Y:S02]  /*4240*/  F2FP.SATFINITE.E4M3.F32.PACK_AB_MERGE_C R155, R12, R155, RZ ;  /* 0x0000009b0c9b723e */ /* 0x000fe400048070ff */
[----:B------:R-:W-:Y:S02]  /*4250*/  F2FP.SATFINITE.E4M3.F32.PACK_AB_MERGE_C R140, R140, R9, RZ ;  /* 0x000000098c8c723e */ /* 0x000fe400048070ff */
[----:B------:R-:W-:Y:S02]  /*4260*/  F2FP.SATFINITE.E4M3.F32.PACK_AB_MERGE_C R15, R15, R14, RZ ;  /* 0x0000000e0f0f723e */ /* 0x000fe400048070ff */
[----:B------:R-:W-:Y:S02]  /*4270*/  F2FP.SATFINITE.E4M3.F32.PACK_AB_MERGE_C R151, R150, R151, RZ ;  /* 0x000000979697723e */ /* 0x000fe400048070ff */
[----:B------:R-:W-:-:S02]  /*4280*/  F2FP.SATFINITE.E4M3.F32.PACK_AB_MERGE_C R21, R21, R20, RZ ;  /* 0x000000141515723e */ /* 0x000fc400048070ff */
[----:B------:R-:W-:Y:S02]  /*4290*/  F2FP.SATFINITE.E4M3.F32.PACK_AB_MERGE_C R24, R25, R24, RZ ;  /* 0x000000181918723e */ /* 0x000fe400048070ff */
[----:B------:R-:W-:Y:S02]  /*42a0*/  F2FP.SATFINITE.E4M3.F32.PACK_AB_MERGE_C R142, R142, R143, RZ ;  /* 0x0000008f8e8e723e */ /* 0x000fe400048070ff */
[----:B------:R-:W-:Y:S02]  /*42b0*/  F2FP.SATFINITE.E4M3.F32.PACK_AB_MERGE_C R12, R13, R10, RZ ;  /* 0x0000000a0d0c723e */ /* 0x000fe400048070ff */
[----:B------:R-:W-:Y:S02]  /*42c0*/  LOP3.LUT R8, R8, R11, RZ, 0xfc, !PT ;  /* 0x0000000b08087212 */ /* 0x000fe400078efcff */
[----:B------:R-:W-:Y:S01]  /*42d0*/  SEL R9, R7, 0xfffffff0, !P3 ;  /* 0xfffffff007097807 */ /* 0x000fe20005800000 */
[----:B------:R-:W-:Y:S06]  /*42e0*/  @P2 BRA `(.L_x_55) ;  /* 0x0000000000042947 */ /* 0x000fec0003800000 */
[----:B------:R-:W-:-:S04]  /*42f0*/  DEPBAR.LE SB0, 0x1 ;  /* 0x000080400000791a */ /* 0x000fc80000000000 */
.L_x_55:
[----:B------:R-:W-:Y:S05]  /*4300*/  WARPSYNC.ALL ;  /* 0x0000000000007948 */ /* 0x000fea0003800000 */
[----:B------:R-:W-:Y:S01]  /*4310*/  BAR.SYNC.DEFER_BLOCKING 0x1, 0x100 ;  /* 0x0044000000007b1d */ /* 0x000fe20000010000 */
[----:B------:R-:W-:-:S05]  /*4320*/  IADD3 R10, R8, UR51, RZ ;  /* 0x00000033080a7c10 */ /* 0x000fca000fffe0ff */
[----:B------:R-:W-:Y:S01]  /*4330*/  IMAD.IADD R7, R10, 0x1, R9 ;  /* 0x000000010a077824 */ /* 0x000fe200078e0209 */
[----:B------:R-:W-:Y:S01]  /*4340*/  BSSY B0, `(.L_x_56) ;  /* 0x0000016000007945 */ /* 0x000fe20003800000 */
[----:B------:R2:W-:Y:S04]  /*4350*/  STS.U16 [R8+UR51+0x4100], R155 ;  /* 0x0041009b08007988 */ /* 0x0005e80008000433 */
[----:B------:R2:W-:Y:S04]  /*4360*/  STS.U16 [R8+UR51+0x4200], R15 ;  /* 0x0042000f08007988 */ /* 0x0005e80008000433 */
[----:B------:R2:W-:Y:S04]  /*4370*/  STS.U16 [R8+UR51+0x4108], R151 ;  /* 0x0041089708007988 */ /* 0x0005e80008000433 */
[----:B------:R2:W-:Y:S04]  /*4380*/  STS.U16 [R8+UR51+0x4208], R21 ;  /* 0x0042081508007988 */ /* 0x0005e80008000433 */
[----:B------:R2:W-:Y:S04]  /*4390*/  STS.U16 [R7+0x4100], R24 ;  /* 0x0041001807007388 */ /* 0x0005e80000000400 */
[----:B------:R2:W-:Y:S04]  /*43a0*/  STS.U16 [R7+0x4200], R142 ;  /* 0x0042008e07007388 */ /* 0x0005e80000000400 */
[----:B------:R2:W-:Y:S04]  /*43b0*/  STS.U16 [R7+0x4108], R12 ;  /* 0x0041080c07007388 */ /* 0x0005e80000000400 */
[----:B------:R2:W-:Y:S01]  /*43c0*/  STS.U16 [R7+0x4208], R140 ;  /* 0x0042088c07007388 */ /* 0x0005e20000000400 */
[----:B------:R-:W-:Y:S01]  /*43d0*/  @!PT LDS RZ, [RZ] ;  /* 0x00000000fffff984 */ /* 0x000fe20000000800 */
[----:B------:R-:W-:Y:S01]  /*43e0*/  @!PT LDS RZ, [RZ] ;  /* 0x00000000fffff984 */ /* 0x000fe20000000800 */
[----:B------:R-:W-:Y:S01]  /*43f0*/  @!PT LDS RZ, [RZ] ;  /* 0x00000000fffff984 */ /* 0x000fe20000000800 */
[----:B------:R-:W-:Y:S01]  /*4400*/  @!PT LDS RZ, [RZ] ;  /* 0x00000000fffff984 */ /* 0x000fe20000000800 */
[----:B------:R3:W-:Y:S06]  /*4410*/  MEMBAR.ALL.CTA ;  /* 0x0000000000007992 */ /* 0x0007ec0000008000 */
[----:B---3--:R-:W3:Y:S02]  /*4420*/  FENCE.VIEW.ASYNC.S ;  /* 0x00000000000073c6 */ /* 0x008ee40000000000 */
[----:B---3--:R-:W-:Y:S06]  /*4430*/  BAR.SYNC.DEFER_BLOCKING 0x1, 0x100 ;  /* 0x0044000000007b1d */ /* 0x008fec0000010000 */
[----:B--2---:R-:W-:Y:S05]  /*4440*/  @P2 BRA `(.L_x_57) ;  /* 0x0000000000142947 */ /* 0x004fea0003800000 */
[----:B------:R-:W-:Y:S02]  /*4450*/  UIADD3 UR4, UP0, UR48, 0x4f0, URZ ;  /* 0x000004f030047890 */ /* 0x000fe4000ff1e03f */
[----:B------:R-:W-:Y:S02]  /*4460*/  UIADD3 UR44, UR51, 0x4100, URZ ;  /* 0x00004100332c7890 */ /* 0x000fe4000fffe03f */
[----:B------:R-:W-:-:S09]  /*4470*/  UIADD3.X UR5, URZ, UR49, URZ, UP0, !UPT ;  /* 0x000000313f057290 */ /* 0x000fd200087fe43f */
[----:B------:R2:W-:Y:S02]  /*4480*/  UTMASTG.3D [UR44], [UR4] ;  /* 0x0000002c040073b5 */ /* 0x0005e40008010000 */
[----:B--2---:R0:W-:Y:S02]  /*4490*/  UTMACMDFLUSH ;  /* 0x00000000000079b7 */ /* 0x0041e40000000000 */
.L_x_57:
[----:B------:R-:W-:Y:S05]  /*44a0*/  BSYNC B0 ;  /* 0x0000000000007941 */ /* 0x000fea0003800000 */
.L_x_56:
[----:B------:R-:W-:Y:S04]  /*44b0*/  BSSY B0, `(.L_x_58) ;  /* 0x000002e000007945 */ /* 0x000fe80003800000 */
[----:B------:R-:W-:Y:S05]  /*44c0*/  @!P0 BRA `(.L_x_59) ;  /* 0x0000000000b08947 */ /* 0x000fea0003800000 */
[----:B------:R-:W-:-:S13]  /*44d0*/  ISETP.NE.AND P4, PT, R23, 0x3, PT ;  /* 0x000000031700780c */ /* 0x000fda0003f85270 */
[----:B------:R-:W-:Y:S05]  /*44e0*/  @!P4 BRA `(.L_x_60) ;  /* 0x000000000004c947 */ /* 0x000fea0003800000 */
[----:B------:R-:W-:Y:S01]  /*44f0*/  BPT.TRAP 0x1 ;  /* 0x000000040000795c */ /* 0x000fe20000300000 */
.L_x_60:
[----:B------:R-:W-:Y:S01]  /*4500*/  LEA R15, R91, UR51, 0x3 ;  /* 0x000000335b0f7c11 */ /* 0x000fe2000f8e18ff */
[----:B------:R-:W-:Y:S01]  /*4510*/  BSSY B1, `(.L_x_61) ;  /* 0x0000004000017945 */ /* 0x000fe20003800000 */
[----:B------:R-:W-:-:S04]  /*4520*/  SHF.L.U32 R10, R90, 0x1f, RZ ;  /* 0x0000001f5a0a7819 */ /* 0x000fc800000006ff */
[----:B------:R-:W2:Y:S02]  /*4530*/  SYNCS.PHASECHK.TRANS64.TRYWAIT P3, [R15+URZ+0xa0], R10 ;  /* 0x0000a00a0f0075a7 */ /* 0x000ea4000806017f */
[----:B--2---:R-:W-:Y:S05]  /*4540*/  @!P3 BRA `(.L_x_62) ;  /* 0x0000004c005cb947 */ /* 0x004fea0003800000 */
.L_x_174:
[----:B------:R-:W-:Y:S05]  /*4550*/  BSYNC B1 ;  /* 0x0000000000017941 */ /* 0x000fea0003800000 */
.L_x_61:
[----:B------:R-:W-:Y:S04]  /*4560*/  BSSY B1, `(.L_x_63) ;  /* 0x0000011000017945 */ /* 0x000fe80003800000 */
[----:B------:R-:W-:Y:S05]  /*4570*/  @P1 BRA `(.L_x_64) ;  /* 0x00000000003c1947 */ /* 0x000fea0003800000 */
[----:B------:R-:W-:-:S04]  /*4580*/  IMAD R20, R91, 0x1000, R8 ;  /* 0x000010005b147824 */ /* 0x000fc800078e0208 */
[----:B------:R-:W-:Y:S01]  /*4590*/  VIADD R14, R20, UR51 ;  /* 0x00000033140e7c36 */ /* 0x000fe20008000000 */
[----:B------:R-:W-:Y:S03]  /*45a0*/  LDS.U16 R3, [R20+UR51+0x200] ;  /* 0x0002003314037984 */ /* 0x000fe60008000400 */
[----:B------:R-:W-:Y:S01]  /*45b0*/  IMAD.IADD R14, R14, 0x1, R9 ;  /* 0x000000010e0e7824 */ /* 0x000fe200078e0209 */
[----:B------:R-:W3:Y:S04]  /*45c0*/  LDS.U16 R4, [R20+UR51+0x100] ;  /* 0x0001003314047984 */ /* 0x000ee80008000400 */
[----:B------:R-:W-:Y:S04]  /*45d0*/  LDS.U16 R5, [R20+UR51+0x208] ;  /* 0x0002083314057984 */ /* 0x000fe80008000400 */
[----:B------:R-:W4:Y:S04]  /*45e0*/  LDS.U16 R6, [R20+UR51+0x108] ;  /* 0x0001083314067984 */ /* 0x000f280008000400 */
[----:B--2---:R-:W-:Y:S04]  /*45f0*/  LDS.U16 R10, [R14+0x200] ;  /* 0x000200000e0a7984 */ /* 0x004fe80000000400 */
[----:B------:R-:W2:Y:S04]  /*4600*/  LDS.U16 R11, [R14+0x100] ;  /* 0x000100000e0b7984 */ /* 0x000ea80000000400 */
[----:B------:R-:W-:Y:S04]  /*4610*/  LDS.U16 R12, [R14+0x208] ;  /* 0x000208000e0c7984 */ /* 0x000fe80000000400 */
[----:B------:R-:W5:Y:S01]  /*4620*/  LDS.U16 R13, [R14+0x108] ;  /* 0x000108000e0d7984 */ /* 0x000f620000000400 */
[----:B---3--:R-:W-:-:S02]  /*4630*/  PRMT R3, R4, 0x5410, R3 ;  /* 0x0000541004037816 */ /* 0x008fc40000000003 */
[----:B----4-:R-:W-:Y:S02]  /*4640*/  PRMT R4, R6, 0x5410, R5 ;  /* 0x0000541006047816 */ /* 0x010fe40000000005 */
[----:B--2---:R-:W-:Y:S02]  /*4650*/  PRMT R5, R11, 0x5410, R10 ;  /* 0x000054100b057816 */ /* 0x004fe4000000000a */
[----:B-----5:R-:W-:-:S07]  /*4660*/  PRMT R6, R13, 0x5410, R12 ;  /* 0x000054100d067816 */ /* 0x020fce000000000c */
.L_x_64:
[----:B------:R-:W-:Y:S05]  /*4670*/  BSYNC B1 ;  /* 0x0000000000017941 */ /* 0x000fea0003800000 */
.L_x_63:
[----:B------:R-:W-:Y:S01]  /*4680*/  @!PT LDS RZ, [RZ] ;  /* 0x00000000fffff984 */ /* 0x000fe20000000800 */
[----:B------:R-:W-:Y:S01]  /*4690*/  @!PT LDS RZ, [RZ] ;  /* 0x00000000fffff984 */ /* 0x000fe20000000800 */
[----:B------:R-:W-:Y:S01]  /*46a0*/  @!PT LDS RZ, [RZ] ;  /* 0x00000000fffff984 */ /* 0x000fe20000000800 */
[----:B------:R-:W-:Y:S01]  /*46b0*/  @!PT LDS RZ, [RZ] ;  /* 0x00000000fffff984 */ /* 0x000fe20000000800 */
[----:B------:R3:W-:Y:S06]  /*46c0*/  MEMBAR.ALL.CTA ;  /* 0x0000000000007992 */ /* 0x0007ec0000008000 */
[----:B---3--:R-:W3:Y:S01]  /*46d0*/  FENCE.VIEW.ASYNC.S ;  /* 0x00000000000073c6 */ /* 0x008ee20000000000 */
[----:B------:R-:W-:Y:S05]  /*46e0*/  @!P4 BRA `(.L_x_65) ;  /* 0x000000000004c947 */ /* 0x000fea0003800000 */
[----:B------:R-:W-:Y:S01]  /*46f0*/  BPT.TRAP 0x1 ;  /* 0x000000040000795c */ /* 0x000fe20000300000 */
.L_x_65:
[----:B------:R-:W4:Y:S01]  /*4700*/  S2R R11, SR_CgaCtaId ;  /* 0x00000000000b7919 */ /* 0x000f220000008800 */
[----:B--2---:R-:W-:Y:S01]  /*4710*/  IADD3 R10, R15, 0xc0, RZ ;  /* 0x000000c00f0a7810 */ /* 0x004fe20007ffe0ff */
[----:B------:R-:W-:-:S05]  /*4720*/  VIADD R91, R91, 0x1 ;  /* 0x000000015b5b7836 */ /* 0x000fca0000000000 */
[----:B------:R-:W-:-:S04]  /*4730*/  ISETP.NE.AND P3, PT, R91, 0x4, PT ;  /* 0x000000045b00780c */ /* 0x000fc80003f65270 */
[----:B------:R-:W-:Y:S02]  /*4740*/  SEL R91, R91, RZ, P3 ;  /* 0x000000ff5b5b7207 */ /* 0x000fe40001800000 */
[----:B----4-:R-:W-:Y:S02]  /*4750*/  PRMT R10, R11, 0x654, R10 ;  /* 0x000006540b0a7816 */ /* 0x010fe4000000000a */
[----:B------:R-:W-:Y:S02]  /*4760*/  SEL R11, RZ, 0x1, P3 ;  /* 0x00000001ff0b7807 */ /* 0x000fe40001800000 */
[----:B---3--:R2:W-:Y:S02]  /*4770*/  SYNCS.ARRIVE.TRANS64.RED.A1T0 RZ, [R10+URZ], RZ ;  /* 0x000000ff0aff79a7 */ /* 0x0085e4000810043f */
[----:B------:R-:W-:-:S07]  /*4780*/  LOP3.LUT R90, R90, R11, RZ, 0x3c, !PT ;  /* 0x0000000b5a5a7212 */ /* 0x000fce00078e3cff */
.L_x_59:
[----:B------:R-:W-:Y:S05]  /*4790*/  BSYNC B0 ;  /* 0x0000000000007941 */ /* 0x000fea0003800000 */
.L_x_58:
[----:B------:R-:W-:Y:S01]  /*47a0*/  F2FP.F16.E4M3.UNPACK_B R12, R3.H1 ;  /* 0x00000003ff0c723e */ /* 0x000fe200030006ff */
[C---:B------:R-:W-:Y:S01]  /*47b0*/  FMUL R137, R89.reuse, R137 ;  /* 0x0000008959897220 */ /* 0x040fe20000400000 */
[----:B--2---:R-:W-:Y:S01]  /*47c0*/  F2FP.F16.E4M3.UNPACK_B R10, R3 ;  /* 0x00000003ff0a723e */ /* 0x004fe200020006ff */
[C---:B------:R-:W-:Y:S01]  /*47d0*/  FMUL R139, R89.reuse, R139 ;  /* 0x0000008b598b7220 */ /* 0x040fe20000400000 */
[----:B------:R-:W-:Y:S01]  /*47e0*/  F2FP.F16.E4M3.UNPACK_B R15, R4 ;  /* 0x00000004ff0f723e */ /* 0x000fe200020006ff */
[----:B------:R-:W-:Y:S02]  /*47f0*/  HADD2.F32 R14, -RZ, R12.H0_H0 ;  /* 0x2000000cff0e7230 */ /* 0x000fe40000004100 */
[C---:B------:R-:W-:Y:S01]  /*4800*/  FMUL R11, R89.reuse, R138 ;  /* 0x0000008a590b7220 */ /* 0x040fe20000400000 */
[--C-:B------:R-:W-:Y:S02]  /*4810*/  HADD2.F32 R13, -RZ, R10.reuse.H0_H0 ;  /* 0x2000000aff0d7230 */ /* 0x100fe40000004100 */
[----:B------:R-:W-:Y:S01]  /*4820*/  FMUL R135, R89, R135 ;  /* 0x0000008759877220 */ /* 0x000fe20000400000 */
[----:B------:R-:W-:-:S02]  /*4830*/  HADD2.F32 R10, -RZ, R10.H1_H1 ;  /* 0x3000000aff0a7230 */ /* 0x000fc40000004100 */
[C---:B------:R-:W-:Y:S01]  /*4840*/  FFMA R137, R88.reuse, R14, R137 ;  /* 0x0000000e58897223 */ /* 0x040fe20000000089 */
[--C-:B------:R-:W-:Y:S02]  /*4850*/  HADD2.F32 R14, -RZ, R15.reuse.H0_H0 ;  /* 0x2000000fff0e7230 */ /* 0x100fe40000004100 */
[C---:B------:R-:W-:Y:S01]  /*4860*/  FFMA R139, R88.reuse, R13, R139 ;  /* 0x0000000d588b7223 */ /* 0x040fe2000000008b */
[----:B------:R-:W-:Y:S02]  /*4870*/  HADD2.F32 R20, -RZ, R15.H1_H1 ;  /* 0x3000000fff147230 */ /* 0x000fe40000004100 */
[C---:B------:R-:W-:Y:S01]  /*4880*/  FFMA R10, R88.reuse, R10, R11 ;  /* 0x0000000a580a7223 */ /* 0x040fe2000000000b */
[----:B------:R-:W-:Y:S02]  /*4890*/  HADD2.F32 R12, -RZ, R12.H1_H1 ;  /* 0x3000000cff0c7230 */ /* 0x000fe40000004100 */
[C---:B------:R-:W-:Y:S01]  /*48a0*/  FMUL R13, R89.reuse, R134 ;  /* 0x00000086590d7220 */ /* 0x040fe20000400000 */
[----:B------:R-:W-:Y:S01]  /*48b0*/  F2FP.F16.E4M3.UNPACK_B R15, R4.H1 ;  /* 0x00000004ff0f723e */ /* 0x000fe200030006ff */
[----:B------:R-:W-:Y:S01]  /*48c0*/  FMUL R11, R89, R136 ;  /* 0x00000088590b7220 */ /* 0x000fe20000400000 */
[C---:B------:R-:W-:Y:S01]  /*48d0*/  FFMA R135, R88.reuse, R14, R135 ;  /* 0x0000000e58877223 */ /* 0x040fe20000000087 */
[C---:B------:R-:W-:Y:S01]  /*48e0*/  FFMA R14, R88.reuse, R20, R13 ;  /* 0x00000014580e7223 */ /* 0x040fe2000000000d */
[----:B------:R-:W-:Y:S01]  /*48f0*/  F2FP.F16.E4M3.UNPACK_B R21, R5 ;  /* 0x00000005ff15723e */ /* 0x000fe200020006ff */
[----:B------:R-:W-:Y:S01]  /*4900*/  FFMA R12, R88, R12, R11 ;  /* 0x0000000c580c7223 */ /* 0x000fe2000000000b */
[----:B------:R-:W-:-:S02]  /*4910*/  HADD2.F32 R20, -RZ, R15.H1_H1 ;  /* 0x3000000fff147230 */ /* 0x000fc40000004100 */
[C---:B------:R-:W-:Y:S01]  /*4920*/  FMUL R11, R89.reuse, R132 ;  /* 0x00000084590b7220 */ /* 0x040fe20000400000 */
[----:B------:R-:W-:Y:S02]  /*4930*/  HADD2.F32 R13, -RZ, R15.H0_H0 ;  /* 0x2000000fff0d7230 */ /* 0x000fe40000004100 */
[C---:B------:R-:W-:Y:S01]  /*4940*/  FMUL R131, R89.reuse, R131 ;  /* 0x0000008359837220 */ /* 0x040fe20000400000 */
[--C-:B------:R-:W-:Y:S01]  /*4950*/  HADD2.F32 R24, -RZ, R21.reuse.H0_H0 ;  /* 0x20000015ff187230 */ /* 0x100fe20000004100 */
[----:B------:R-:W-:Y:S01]  /*4960*/  F2FP.F16.E4M3.UNPACK_B R15, R5.H1 ;  /* 0x00000005ff0f723e */ /* 0x000fe200030006ff */
[C---:B------:R-:W-:Y:S01]  /*4970*/  FFMA R20, R88.reuse, R20, R11 ;  /* 0x0000001458147223 */ /* 0x040fe2000000000b */
[----:B------:R-:W-:Y:S02]  /*4980*/  HADD2.F32 R21, -RZ, R21.H1_H1 ;  /* 0x30000015ff157230 */ /* 0x000fe40000004100 */
[C---:B------:R-:W-:Y:S01]  /*4990*/  FMUL R11, R89.reuse, R130 ;  /* 0x00000082590b7220 */ /* 0x040fe20000400000 */
[----:B------:R-:W-:Y:S01]  /*49a0*/  FMUL R133, R89, R133 ;  /* 0x0000008559857220 */ /* 0x000fe20000400000 */
[----:B------:R-:W-:Y:S01]  /*49b0*/  FFMA R131, R88, R24, R131 ;  /* 0x0000001858837223 */ /* 0x000fe20000000083 */
[----:B------:R-:W-:-:S02]  /*49c0*/  HADD2.F32 R26, -RZ, R15.H0_H0 ;  /* 0x2000000fff1a7230 */ /* 0x000fc40000004100 */
[C---:B------:R-:W-:Y:S01]  /*49d0*/  FFMA R24, R88.reuse, R21, R11 ;  /* 0x0000001558187223 */ /* 0x040fe2000000000b */
[C---:B------:R-:W-:Y:S01]  /*49e0*/  FFMA R133, R88.reuse, R13, R133 ;  /* 0x0000000d58857223 */ /* 0x040fe20000000085 */
[----:B------:R-:W-:Y:S02]  /*49f0*/  HADD2.F32 R28, -RZ, R15.H1_H1 ;  /* 0x3000000fff1c7230 */ /* 0x000fe40000004100 */
[C---:B------:R-:W-:Y:S01]  /*4a00*/  FMUL R129, R89.reuse, R129 ;  /* 0x0000008159817220 */ /* 0x040fe20000400000 */
[----:B------:R-:W-:Y:S01]  /*4a10*/  F2FP.F16.E4M3.UNPACK_B R11, R6.H1 ;  /* 0x00000006ff0b723e */ /* 0x000fe200030006ff */
[C---:B------:R-:W-:Y:S01]  /*4a20*/  FMUL R13, R89.reuse, R128 ;  /* 0x00000080590d7220 */ /* 0x040fe20000400000 */
[----:B------:R-:W-:Y:S01]  /*4a30*/  F2FP.F16.E4M3.UNPACK_B R15, R6 ;  /* 0x00000006ff0f723e */ /* 0x000fe200020006ff */
[C---:B------:R-:W-:Y:S01]  /*4a40*/  FFMA R129, R88.reuse, R26, R129 ;  /* 0x0000001a58817223 */ /* 0x040fe20000000081 */
[----:B------:R-:W-:Y:S01]  /*4a50*/  FMUL R125, R89, R125 ;  /* 0x0000007d597d7220 */ /* 0x000fe20000400000 */
[----:B------:R-:W-:Y:S01]  /*4a60*/  FFMA R26, R88, R28, R13 ;  /* 0x0000001c581a7223 */ /* 0x000fe2000000000d */
[----:B------:R-:W-:-:S02]  /*4a70*/  HADD2.F32 R30, -RZ, R11.H0_H0 ;  /* 0x2000000bff1e7230 */ /* 0x000fc40000004100 */
[C---:B------:R-:W-:Y:S01]  /*4a80*/  FMUL R127, R89.reuse, R127 ;  /* 0x0000007f597f7220 */ /* 0x040fe20000400000 */
[--C-:B------:R-:W-:Y:S02]  /*4a90*/  HADD2.F32 R21, -RZ, R15.reuse.H0_H0 ;  /* 0x2000000fff157230 */ /* 0x100fe40000004100 */
[C---:B------:R-:W-:Y:S01]  /*4aa0*/  FMUL R13, R89.reuse, R124 ;  /* 0x0000007c590d7220 */ /* 0x040fe20000400000 */
[----:B------:R-:W-:Y:S02]  /*4ab0*/  HADD2.F32 R28, -RZ, R15.H1_H1 ;  /* 0x3000000fff1c7230 */ /* 0x000fe40000004100 */
[C---:B------:R-:W-:Y:S01]  /*4ac0*/  FFMA R125, R88.reuse, R30, R125 ;  /* 0x0000001e587d7223 */ /* 0x040fe2000000007d */
[----:B------:R-:W-:Y:S02]  /*4ad0*/  HADD2.F32 R32, -RZ, R11.H1_H1 ;  /* 0x3000000bff207230 */ /* 0x000fe40000004100 */
[----:B------:R-:W-:Y:S01]  /*4ae0*/  FMUL R11, R89, R126 ;  /* 0x0000007e590b7220 */ /* 0x000fe20000400000 */
[----:B------:R-:W-:Y:S01]  /*4af0*/  FFMA R127, R88, R21, R127 ;  /* 0x00000015587f7223 */ /* 0x000fe2000000007f */
[----:B------:R-:W-:-:S02]  /*4b00*/  F2FP.SATFINITE.E4M3.F32.PACK_AB_MERGE_C R139, R10, R139, RZ ;  /* 0x0000008b0a8b723e */ /* 0x000fc400048070ff */
[C---:B------:R-:W-:Y:S01]  /*4b10*/  FFMA R28, R88.reuse, R28, R11 ;  /* 0x0000001c581c7223 */ /* 0x040fe2000000000b */
[----:B------:R-:W-:Y:S01]  /*4b20*/  FFMA R30, R88, R32, R13 ;  /* 0x00000020581e7223 */ /* 0x000fe2000000000d */
[----:B------:R-:W-:Y:S02]  /*4b30*/  F2FP.SATFINITE.E4M3.F32.PACK_AB_MERGE_C R137, R12, R137, RZ ;  /* 0x000000890c89723e */ /* 0x000fe400048070ff */
[----:B------:R-:W-:Y:S02]  /*4b40*/  F2FP.SATFINITE.E4M3.F32.PACK_AB_MERGE_C R135, R14, R135, RZ ;  /* 0x000000870e87723e */ /* 0x000fe400048070ff */
[----:B------:R-:W-:Y:S02]  /*4b50*/  F2FP.SATFINITE.E4M3.F32.PACK_AB_MERGE_C R133, R20, R133, RZ ;  /* 0x000000851485723e */ /* 0x000fe400048070ff */
[----:B------:R-:W-:Y:S02]  /*4b60*/  F2FP.SATFINITE.E4M3.F32.PACK_AB_MERGE_C R24, R24, R131, RZ ;  /* 0x000000831818723e */ /* 0x000fe400048070ff */
[----:B------:R-:W-:-:S02]  /*4b70*/  F2FP.SATFINITE.E4M3.F32.PACK_AB_MERGE_C R26, R26, R129, RZ ;  /* 0x000000811a1a723e */ /* 0x000fc400048070ff */
[----:B------:R-:W-:Y:S02]  /*4b80*/  F2FP.SATFINITE.E4M3.F32.PACK_AB_MERGE_C R28, R28, R127, RZ ;  /* 0x0000007f1c1c723e */ /* 0x000fe400048070ff */
[----:B------:R-:W-:Y:S01]  /*4b90*/  F2FP.SATFINITE.E4M3.F32.PACK_AB_MERGE_C R30, R30, R125, RZ ;  /* 0x0000007d1e1e723e */ /* 0x000fe200048070ff */
[----:B------:R-:W-:Y:S06]  /*4ba0*/  @P2 BRA `(.L_x_66) ;  /* 0x0000000000042947 */ /* 0x000fec0003800000 */
[----:B------:R-:W-:-:S04]  /*4bb0*/  DEPBAR.LE SB0, 0x1 ;  /* 0x000080400000791a */ /* 0x000fc80000000000 */
.L_x_66:
[----:B------:R-:W-:Y:S05]  /*4bc0*/  WARPSYNC.ALL ;  /* 0x0000000000007948 */ /* 0x000fea0003800000 */
[----:B------:R-:W-:Y:S06]  /*4bd0*/  BAR.SYNC.DEFER_BLOCKING 0x1, 0x100 ;  /* 0x0044000000007b1d */ /* 0x000fec0000010000 */
        /* <DEDUP_REMOVED lines=19> */
[----:B------:R-:W-:Y:S02]  /*4d10*/  UIADD3 UR4, UR51, 0x5100, URZ ;  /* 0x0000510033047890 */ /* 0x000fe4000fffe03f */
[----:B------:R-:W-:Y:S01]  /*4d20*/  UIADD3.X UR9, URZ, UR49, URZ, UP0, !UPT ;  /* 0x000000313f097290 */ /* 0x000fe200087fe43f */
[----:B------:R-:W-:Y:S01]  /*4d30*/  UMOV UR5, UR45 ;  /* 0x0000002d00057c82 */ /* 0x000fe20008000000 */
[----:B------:R-:W-:-:S07]  /*4d40*/  UMOV UR7, UR47 ;  /* 0x0000002f00077c82 */ /* 0x000fce0008000000 */
[----:B------:R2:W-:Y:S02]  /*4d50*/  UTMASTG.3D [UR4], [UR8] ;  /* 0x00000004080073b5 */ /* 0x0005e40008010000 */
[----:B--2---:R0:W-:Y:S02]  /*4d60*/  UTMACMDFLUSH ;  /* 0x00000000000079b7 */ /* 0x0041e40000000000 */
.L_x_68:
[----:B------:R-:W-:Y:S05]  /*4d70*/  BSYNC B0 ;  /* 0x0000000000007941 */ /* 0x000fea0003800000 */
.L_x_67:
[----:B------:R-:W-:Y:S04]  /*4d80*/  BSSY B0, `(.L_x_69) ;  /* 0x000002e000007945 */ /* 0x000fe80003800000 */
[----:B------:R-:W-:Y:S05]  /*4d90*/  @!P0 BRA `(.L_x_70) ;  /* 0x0000000000b08947 */ /* 0x000fea0003800000 */
[----:B------:R-:W-:-:S13]  /*4da0*/  ISETP.NE.AND P4, PT, R23, 0x3, PT ;  /* 0x000000031700780c */ /* 0x000fda0003f85270 */
[----:B------:R-:W-:Y:S05]  /*4db0*/  @!P4 BRA `(.L_x_71) ;  /* 0x000000000004c947 */ /* 0x000fea0003800000 */
[----:B------:R-:W-:Y:S01]  /*4dc0*/  BPT.TRAP 0x1 ;  /* 0x000000040000795c */ /* 0x000fe20000300000 */
.L_x_71:
[----:B------:R-:W-:Y:S01]  /*4dd0*/  LEA R14, R91, UR51, 0x3 ;  /* 0x000000335b0e7c11 */ /* 0x000fe2000f8e18ff */
[----:B------:R-:W-:Y:S01]  /*4de0*/  BSSY B1, `(.L_x_72) ;  /* 0x0000004000017945 */ /* 0x000fe20003800000 */
[----:B------:R-:W-:-:S04]  /*4df0*/  SHF.L.U32 R11, R90, 0x1f, RZ ;  /* 0x0000001f5a0b7819 */ /* 0x000fc800000006ff */
[----:B------:R-:W2:Y:S02]  /*4e00*/  SYNCS.PHASECHK.TRANS64.TRYWAIT P3, [R14+URZ+0xa0], R11 ;  /* 0x0000a00b0e0075a7 */ /* 0x000ea4000806017f */
[----:B--2---:R-:W-:Y:S05]  /*4e10*/  @!P3 BRA `(.L_x_73) ;  /* 0x00000044003cb947 */ /* 0x004fea0003800000 */
.L_x_175:
[----:B------:R-:W-:Y:S05]  /*4e20*/  BSYNC B1 ;  /* 0x0000000000017941 */ /* 0x000fea0003800000 */
.L_x_72:
[----:B------:R-:W-:Y:S04]  /*4e30*/  BSSY B1, `(.L_x_74) ;  /* 0x0000011000017945 */ /* 0x000fe80003800000 */
[----:B------:R-:W-:Y:S05]  /*4e40*/  @P1 BRA `(.L_x_75) ;  /* 0x00000000003c1947 */ /* 0x000fea0003800000 */
[----:B------:R-:W-:-:S04]  /*4e50*/  IMAD R15, R91, 0x1000, R8 ;  /* 0x000010005b0f7824 */ /* 0x000fc800078e0208 */
[----:B------:R-:W-:Y:S01]  /*4e60*/  VIADD R4, R15, UR51 ;  /* 0x000000330f047c36 */ /* 0x000fe20008000000 */
[----:B------:R-:W-:Y:S03]  /*4e70*/  LDS.U16 R3, [R15+UR51+0x200] ;  /* 0x000200330f037984 */ /* 0x000fe60008000400 */
[----:B------:R-:W-:Y:S01]  /*4e80*/  IMAD.IADD R20, R4, 0x1, R9 ;  /* 0x0000000104147824 */ /* 0x000fe200078e0209 */
[----:B------:R-:W-:Y:S04]  /*4e90*/  LDS.U16 R5, [R15+UR51+0x208] ;  /* 0x000208330f057984 */ /* 0x000fe80008000400 */
[----:B------:R-:W3:Y:S04]  /*4ea0*/  LDS.U16 R4, [R15+UR51+0x100] ;  /* 0x000100330f047984 */ /* 0x000ee80008000400 */
[----:B------:R-:W4:Y:S04]  /*4eb0*/  LDS.U16 R6, [R15+UR51+0x108] ;  /* 0x000108330f067984 */ /* 0x000f280008000400 */
[----:B------:R-:W-:Y:S04]  /*4ec0*/  LDS.U16 R10, [R20+0x200] ;  /* 0x00020000140a7984 */ /* 0x000fe80000000400 */
[----:B--2---:R-:W2:Y:S04]  /*4ed0*/  LDS.U16 R11, [R20+0x100] ;  /* 0x00010000140b7984 */ /* 0x004ea80000000400 */
[----:B------:R-:W-:Y:S04]  /*4ee0*/  LDS.U16 R12, [R20+0x208] ;  /* 0x00020800140c7984 */ /* 0x000fe80000000400 */
[----:B------:R-:W5:Y:S01]  /*4ef0*/  LDS.U16 R13, [R20+0x108] ;  /* 0x00010800140d7984 */ /* 0x000f620000000400 */
[----:B---3--:R-:W-:-:S02]  /*4f00*/  PRMT R3, R4, 0x5410, R3 ;  /* 0x0000541004037816 */ /* 0x008fc40000000003 */
[----:B----4-:R-:W-:Y:S02]  /*4f10*/  PRMT R4, R6, 0x5410, R5 ;  /* 0x0000541006047816 */ /* 0x010fe40000000005 */
[----:B--2---:R-:W-:Y:S02]  /*4f20*/  PRMT R5, R11, 0x5410, R10 ;  /* 0x000054100b057816 */ /* 0x004fe4000000000a */
[----:B-----5:R-:W-:-:S07]  /*4f30*/  PRMT R6, R13, 0x5410, R12 ;  /* 0x000054100d067816 */ /* 0x020fce000000000c */
.L_x_75:
[----:B------:R-:W-:Y:S05]  /*4f40*/  BSYNC B1 ;  /* 0x0000000000017941 */ /* 0x000fea0003800000 */
.L_x_74:
        /* <DEDUP_REMOVED lines=8> */
.L_x_76:
[----:B--2---:R-:W2:Y:S01]  /*4fd0*/  S2R R11, SR_CgaCtaId ;  /* 0x00000000000b7919 */ /* 0x004ea20000008800 */
[----:B------:R-:W-:Y:S01]  /*4fe0*/  IADD3 R10, R14, 0xc0, RZ ;  /* 0x000000c00e0a7810 */ /* 0x000fe20007ffe0ff */
[----:B------:R-:W-:-:S05]  /*4ff0*/  VIADD R91, R91, 0x1 ;  /* 0x000000015b5b7836 */ /* 0x000fca0000000000 */
[----:B------:R-:W-:-:S04]  /*5000*/  ISETP.NE.AND P3, PT, R91, 0x4, PT ;  /* 0x000000045b00780c */ /* 0x000fc80003f65270 */
[----:B------:R-:W-:Y:S02]  /*5010*/  SEL R91, R91, RZ, P3 ;  /* 0x000000ff5b5b7207 */ /* 0x000fe40001800000 */
[----:B--2---:R-:W-:Y:S02]  /*5020*/  PRMT R10, R11, 0x654, R10 ;  /* 0x000006540b0a7816 */ /* 0x004fe4000000000a */
[----:B------:R-:W-:Y:S02]  /*5030*/  SEL R11, RZ, 0x1, P3 ;  /* 0x00000001ff0b7807 */ /* 0x000fe40001800000 */
[----:B---3--:R2:W-:Y:S02]  /*5040*/  SYNCS.ARRIVE.TRANS64.RED.A1T0 RZ, [R10+URZ], RZ ;  /* 0x000000ff0aff79a7 */ /* 0x0085e4000810043f */
[----:B------:R-:W-:-:S07]  /*5050*/  LOP3.LUT R90, R90, R11, RZ, 0x3c, !PT ;  /* 0x0000000b5a5a7212 */ /* 0x000fce00078e3cff */
.L_x_70:
[----:B------:R-:W-:Y:S05]  /*5060*/  BSYNC B0 ;  /* 0x0000000000007941 */ /* 0x000fea0003800000 */
.L_x_69:
        /* <DEDUP_REMOVED lines=66> */
.L_x_77:
        /* <DEDUP_REMOVED lines=27> */
.L_x_79:
[----:B------:R-:W-:Y:S05]  /*5640*/  BSYNC B0 ;  /* 0x0000000000007941 */ /* 0x000fea0003800000 */
.L_x_78:
[----:B------:R-:W-:Y:S04]  /*5650*/  BSSY B0, `(.L_x_80) ;  /* 0x000002f000007945 */ /* 0x000fe80003800000 */
[----:B------:R-:W-:Y:S05]  /*5660*/  @!P0 BRA `(.L_x_81) ;  /* 0x0000000000b48947 */ /* 0x000fea0003800000 */
[----:B------:R-:W-:-:S13]  /*5670*/  ISETP.NE.AND P3, PT, R23, 0x3, PT ;  /* 0x000000031700780c */ /* 0x000fda0003f65270 */
[----:B------:R-:W-:Y:S05]  /*5680*/  @!P3 BRA `(.L_x_82) ;  /* 0x000000000004b947 */ /* 0x000fea0003800000 */
[----:B------:R-:W-:Y:S01]  /*5690*/  BPT.TRAP 0x1 ;  /* 0x000000040000795c */ /* 0x000fe20000300000 */
.L_x_82:
[----:B------:R-:W-:Y:S01]  /*56a0*/  SHF.L.U32 R10, R90, 0x1f, RZ ;  /* 0x0000001f5a0a7819 */ /* 0x000fe200000006ff */
[----:B------:R-:W-:Y:S01]  /*56b0*/  BSSY B1, `(.L_x_83) ;  /* 0x0000004000017945 */ /* 0x000fe20003800000 */
[----:B------:R-:W-:-:S04]  /*56c0*/  LEA R11, R91, UR51, 0x3 ;  /* 0x000000335b0b7c11 */ /* 0x000fc8000f8e18ff */
[----:B------:R-:W2:Y:S02]  /*56d0*/  SYNCS.PHASECHK.TRANS64.TRYWAIT P0, [R11+URZ+0xa0], R10 ;  /* 0x0000a00a0b0075a7 */ /* 0x000ea4000800017f */
[----:B--2---:R-:W-:Y:S05]  /*56e0*/  @!P0 BRA `(.L_x_84) ;  /* 0x0000003c001c8947 */ /* 0x004fea0003800000 */
.L_x_176:
[----:B------:R-:W-:Y:S05]  /*56f0*/  BSYNC B1 ;  /* 0x0000000000017941 */ /* 0x000fea0003800000 */
.L_x_83:
        /* <DEDUP_REMOVED lines=8> */
[----:B------:R3:W4:Y:S04]  /*5780*/  LDS.U16 R9, [R3+UR51+0x108] ;  /* 0x0001083303097984 */ /* 0x0007280008000400 */
        /* <DEDUP_REMOVED lines=8> */
.L_x_86:
[----:B------:R-:W-:Y:S05]  /*5810*/  BSYNC B1 ;  /* 0x0000000000017941 */ /* 0x000fea0003800000 */
.L_x_85:
        /* <DEDUP_REMOVED lines=8> */
.L_x_87:
[----:B--2---:R-:W2:Y:S01]  /*58a0*/  S2R R10, SR_CgaCtaId ;  /* 0x00000000000a7919 */ /* 0x004ea20000008800 */
[C---:B------:R-:W-:Y:S01]  /*58b0*/  LEA R9, R91.reuse, UR51, 0x3 ;  /* 0x000000335b097c11 */ /* 0x040fe2000f8e18ff */
[----:B------:R-:W-:-:S03]  /*58c0*/  VIADD R91, R91, 0x1 ;  /* 0x000000015b5b7836 */ /* 0x000fc60000000000 */
[----:B------:R-:W-:Y:S02]  /*58d0*/  IADD3 R9, R9, 0xc0, RZ ;  /* 0x000000c009097810 */ /* 0x000fe40007ffe0ff */
[----:B------:R-:W-:-:S04]  /*58e0*/  ISETP.NE.AND P0, PT, R91, 0x4, PT ;  /* 0x000000045b00780c */ /* 0x000fc80003f05270 */
[----:B------:R-:W-:Y:S02]  /*58f0*/  SEL R91, R91, RZ, P0 ;  /* 0x000000ff5b5b7207 */ /* 0x000fe40000000000 */
[----:B--2---:R-:W-:-:S04]  /*5900*/  PRMT R9, R10, 0x654, R9 ;  /* 0x000006540a097816 */ /* 0x004fc80000000009 */
[----:B---3--:R2:W-:Y:S02]  /*5910*/  SYNCS.ARRIVE.TRANS64.RED.A1T0 RZ, [R9+URZ], RZ ;  /* 0x000000ff09ff79a7 */ /* 0x0085e4000810043f */
[----:B--2---:R-:W-:-:S04]  /*5920*/  SEL R9, RZ, 0x1, P0 ;  /* 0x00000001ff097807 */ /* 0x004fc80000000000 */
[----:B------:R-:W-:-:S07]  /*5930*/  LOP3.LUT R90, R90, R9, RZ, 0x3c, !PT ;  /* 0x000000095a5a7212 */ /* 0x000fce00078e3cff */
.L_x_81:
[----:B------:R-:W-:Y:S05]  /*5940*/  BSYNC B0 ;  /* 0x0000000000007941 */ /* 0x000fea0003800000 */
.L_x_80:
[----:B------:R-:W-:Y:S01]  /*5950*/  F2FP.F16.E4M3.UNPACK_B R9, R3 ;  /* 0x00000003ff09723e */ /* 0x000fe200020006ff */
[C---:B------:R-:W-:Y:S01]  /*5960*/  FMUL R107, R89.reuse, R107 ;  /* 0x0000006b596b7220 */ /* 0x040fe20000400000 */
[----:B------:R-:W-:Y:S01]  /*5970*/  F2FP.F16.E4M3.UNPACK_B R3, R3.H1 ;  /* 0x00000003ff03723e */ /* 0x000fe200030006ff */
[C---:B------:R-:W-:Y:S01]  /*5980*/  FMUL R106, R89.reuse, R106 ;  /* 0x0000006a596a7220 */ /* 0x040fe20000400000 */
[-C--:B------:R-:W-:Y:S01]  /*5990*/  F2FP.F16.E4M3.UNPACK_B R10, R4.reuse ;  /* 0x00000004ff0a723e */ /* 0x080fe200020006ff */
[--C-:B------:R-:W-:Y:S02]  /*59a0*/  HADD2.F32 R11, -RZ, R9.reuse.H0_H0 ;  /* 0x20000009ff0b7230 */ /* 0x100fe40000004100 */
[----:B------:R-:W-:Y:S01]  /*59b0*/  FMUL R12, R89, R105 ;  /* 0x00000069590c7220 */ /* 0x000fe20000400000 */
[----:B------:R-:W-:Y:S01]  /*59c0*/  HADD2.F32 R9, -RZ, R9.H1_H1 ;  /* 0x30000009ff097230 */ /* 0x000fe20000004100 */
[----:B------:R-:W-:Y:S01]  /*59d0*/  F2FP.F16.E4M3.UNPACK_B R4, R4.H1 ;  /* 0x00000004ff04723e */ /* 0x000fe200030006ff */
[----:B------:R-:W-:-:S02]  /*59e0*/  HADD2.F32 R13, -RZ, R3.H0_H0 ;  /* 0x20000003ff0d7230 */ /* 0x000fc40000004100 */
[C---:B------:R-:W-:Y:S01]  /*59f0*/  FFMA R107, R88.reuse, R11, R107 ;  /* 0x0000000b586b7223 */ /* 0x040fe2000000006b */
[--C-:B------:R-:W-:Y:S02]  /*5a00*/  HADD2.F32 R11, -RZ, R10.reuse.H1_H1 ;  /* 0x3000000aff0b7230 */ /* 0x100fe40000004100 */
[C---:B------:R-:W-:Y:S01]  /*5a10*/  FFMA R106, R88.reuse, R9, R106 ;  /* 0x00000009586a7223 */ /* 0x040fe2000000006a */
[----:B------:R-:W-:Y:S02]  /*5a20*/  HADD2.F32 R9, -RZ, R10.H0_H0 ;  /* 0x2000000aff097230 */ /* 0x000fe40000004100 */
[C---:B------:R-:W-:Y:S01]  /*5a30*/  FMUL R10, R89.reuse, R103 ;  /* 0x00000067590a7220 */ /* 0x040fe20000400000 */
[C---:B------:R-:W-:Y:S01]  /*5a40*/  FFMA R12, R88.reuse, R13, R12 ;  /* 0x0000000d580c7223 */ /* 0x040fe2000000000c */
[----:B------:R-:W-:Y:S02]  /*5a50*/  HADD2.F32 R3, -RZ, R3.H1_H1 ;  /* 0x30000003ff037230 */ /* 0x000fe40000004100 */
[C---:B------:R-:W-:Y:S01]  /*5a60*/  FMUL R13, R89.reuse, R104 ;  /* 0x00000068590d7220 */ /* 0x040fe20000400000 */
[C---:B------:R-:W-:Y:S01]  /*5a70*/  FFMA R14, R88.reuse, R9, R10 ;  /* 0x00000009580e7223 */ /* 0x040fe2000000000a */
[----:B------:R-:W-:Y:S01]  /*5a80*/  FMUL R102, R89, R102 ;  /* 0x0000006659667220 */ /* 0x000fe20000400000 */
[----:B------:R-:W-:Y:S01]  /*5a90*/  F2FP.F16.E4M3.UNPACK_B R10, R5 ;  /* 0x00000005ff0a723e */ /* 0x000fe200020006ff */
[----:B------:R-:W-:Y:S01]  /*5aa0*/  FFMA R13, R88, R3, R13 ;  /* 0x00000003580d7223 */ /* 0x000fe2000000000d */
[----:B------:R-:W-:-:S02]  /*5ab0*/  HADD2.F32 R9, -RZ, R4.H1_H1 ;  /* 0x30000004ff097230 */ /* 0x000fc40000004100 */
[C---:B------:R-:W-:Y:S01]  /*5ac0*/  FFMA R15, R88.reuse, R11, R102 ;  /* 0x0000000b580f7223 */ /* 0x040fe20000000066 */
[----:B------:R-:W-:Y:S02]  /*5ad0*/  HADD2.F32 R3, -RZ, R4.H0_H0 ;  /* 0x20000004ff037230 */ /* 0x000fe40000004100 */
[C---:B------:R-:W-:Y:S01]  /*5ae0*/  FMUL R100, R89.reuse, R100 ;  /* 0x0000006459647220 */ /* 0x040fe20000400000 */
[--C-:B------:R-:W-:Y:S01]  /*5af0*/  HADD2.F32 R11, -RZ, R10.reuse.H0_H0 ;  /* 0x2000000aff0b7230 */ /* 0x100fe20000004100 */
[----:B------:R-:W-:Y:S01]  /*5b00*/  F2FP.F16.E4M3.UNPACK_B R5, R5.H1 ;  /* 0x00000005ff05723e */ /* 0x000fe200030006ff */
[C---:B------:R-:W-:Y:S01]  /*5b10*/  FMUL R101, R89.reuse, R101 ;  /* 0x0000006559657220 */ /* 0x040fe20000400000 */
[C---:B------:R-:W-:Y:S01]  /*5b20*/  FMUL R4, R89.reuse, R99 ;  /* 0x0000006359047220 */ /* 0x040fe20000400000 */
[C---:B------:R-:W-:Y:S01]  /*5b30*/  FFMA R100, R88.reuse, R9, R100 ;  /* 0x0000000958647223 */ /* 0x040fe20000000064 */
[----:B------:R-:W-:Y:S01]  /*5b40*/  FMUL R96, R89, R96 ;  /* 0x0000006059607220 */ /* 0x000fe20000400000 */
[C---:B------:R-:W-:Y:S01]  /*5b50*/  FFMA R101, R88.reuse, R3, R101 ;  /* 0x0000000358657223 */ /* 0x040fe20000000065 */
[----:B------:R-:W-:Y:S01]  /*5b60*/  FFMA R20, R88, R11, R4 ;  /* 0x0000000b58147223 */ /* 0x000fe20000000004 */
[----:B------:R-:W-:Y:S01]  /*5b70*/  HADD2.F32 R9, -RZ, R5.H0_H0 ;  /* 0x20000005ff097230 */ /* 0x000fe20000004100 */
[----:B------:R-:W-:Y:S01]  /*5b80*/  F2FP.F16.E4M3.UNPACK_B R4, R6 ;  /* 0x00000006ff04723e */ /* 0x000fe200020006ff */
[----:B------:R-:W-:-:S02]  /*5b90*/  HADD2.F32 R3, -RZ, R10.H1_H1 ;  /* 0x3000000aff037230 */ /* 0x000fc40000004100 */
[C---:B------:R-:W-:Y:S01]  /*5ba0*/  FMUL R11, R89.reuse, R98 ;  /* 0x00000062590b7220 */ /* 0x040fe20000400000 */
[----:B------:R-:W-:Y:S02]  /*5bb0*/  HADD2.F32 R5, -RZ, R5.H1_H1 ;  /* 0x30000005ff057230 */ /* 0x000fe40000004100 */
[----:B------:R-:W-:Y:S01]  /*5bc0*/  FMUL R10, R89, R97 ;  /* 0x00000061590a7220 */ /* 0x000fe20000400000 */
[----:B------:R-:W-:Y:S01]  /*5bd0*/  F2FP.F16.E4M3.UNPACK_B R6, R6.H1 ;  /* 0x00000006ff06723e */ /* 0x000fe200030006ff */
[C---:B------:R-:W-:Y:S01]  /*5be0*/  FFMA R21, R88.reuse, R3, R11 ;  /* 0x0000000358157223 */ /* 0x040fe2000000000b */
[--C-:B------:R-:W-:Y:S02]  /*5bf0*/  HADD2.F32 R3, -RZ, R4.reuse.H0_H0 ;  /* 0x20000004ff037230 */ /* 0x100fe40000004100 */
[C---:B------:R-:W-:Y:S01]  /*5c00*/  FFMA R10, R88.reuse, R9, R10 ;  /* 0x00000009580a7223 */ /* 0x040fe2000000000a */
[----:B------:R-:W-:Y:S01]  /*5c10*/  FFMA R25, R88, R5, R96 ;  /* 0x0000000558197223 */ /* 0x000fe20000000060 */
[----:B------:R-:W-:-:S02]  /*5c20*/  HADD2.F32 R5, -RZ, R4.H1_H1 ;  /* 0x30000004ff057230 */ /* 0x000fc40000004100 */
[C---:B------:R-:W-:Y:S01]  /*5c30*/  FMUL R95, R89.reuse, R95 ;  /* 0x0000005f595f7220 */ /* 0x040fe20000400000 */
[--C-:B------:R-:W-:Y:S02]  /*5c40*/  HADD2.F32 R9, -RZ, R6.reuse.H0_H0 ;  /* 0x20000006ff097230 */ /* 0x100fe40000004100 */
[C---:B------:R-:W-:Y:S01]  /*5c50*/  FMUL R94, R89.reuse, R94 ;  /* 0x0000005e595e7220 */ /* 0x040fe20000400000 */
[----:B------:R-:W-:Y:S02]  /*5c60*/  HADD2.F32 R11, -RZ, R6.H1_H1 ;  /* 0x30000006ff0b7230 */ /* 0x000fe40000004100 */
[C---:B------:R-:W-:Y:S01]  /*5c70*/  FMUL R4, R89.reuse, R93 ;  /* 0x0000005d59047220 */ /* 0x040fe20000400000 */
[----:B------:R-:W-:Y:S01]  /*5c80*/  FMUL R92, R89, R92 ;  /* 0x0000005c595c7220 */ /* 0x000fe20000400000 */
[C---:B------:R-:W-:Y:S01]  /*5c90*/  FFMA R3, R88.reuse, R3, R95 ;  /* 0x0000000358037223 */ /* 0x040fe2000000005f */
[C---:B------:R-:W-:Y:S01]  /*5ca0*/  FFMA R94, R88.reuse, R5, R94 ;  /* 0x00000005585e7223 */ /* 0x040fe2000000005e */
[C---:B------:R-:W-:Y:S01]  /*5cb0*/  FFMA R4, R88.reuse, R9, R4 ;  /* 0x0000000958047223 */ /* 0x040fe20000000004 */
[----:B------:R-:W-:Y:S01]  /*5cc0*/  FFMA R11, R88, R11, R92 ;  /* 0x0000000b580b7223 */ /* 0x000fe2000000005c */
[----:B------:R-:W-:-:S02]  /*5cd0*/  F2FP.SATFINITE.E4M3.F32.PACK_AB_MERGE_C R107, R106, R107, RZ ;  /* 0x0000006b6a6b723e */ /* 0x000fc400048070ff */
[----:B------:R-:W-:Y:S02]  /*5ce0*/  F2FP.SATFINITE.E4M3.F32.PACK_AB_MERGE_C R13, R13, R12, RZ ;  /* 0x0000000c0d0d723e */ /* 0x000fe400048070ff */
[----:B------:R-:W-:Y:S02]  /*5cf0*/  F2FP.SATFINITE.E4M3.F32.PACK_AB_MERGE_C R15, R15, R14, RZ ;  /* 0x0000000e0f0f723e */ /* 0x000fe400048070ff */
[----:B------:R-:W-:Y:S02]  /*5d00*/  F2FP.SATFINITE.E4M3.F32.PACK_AB_MERGE_C R101, R100, R101, RZ ;  /* 0x000000656465723e */ /* 0x000fe400048070ff */
[----:B------:R-:W-:Y:S02]  /*5d10*/  F2FP.SATFINITE.E4M3.F32.PACK_AB_MERGE_C R20, R21, R20, RZ ;  /* 0x000000141514723e */ /* 0x000fe400048070ff */
[----:B------:R-:W-:Y:S02]  /*5d20*/  F2FP.SATFINITE.E4M3.F32.PACK_AB_MERGE_C R10, R25, R10, RZ ;  /* 0x0000000a190a723e */ /* 0x000fe400048070ff */
[----:B------:R-:W-:-:S02]  /*5d30*/  F2FP.SATFINITE.E4M3.F32.PACK_AB_MERGE_C R94, R94, R3, RZ ;  /* 0x000000035e5e723e */ /* 0x000fc400048070ff */
[----:B------:R-:W-:Y:S01]  /*5d40*/  F2FP.SATFINITE.E4M3.F32.PACK_AB_MERGE_C R4, R11, R4, RZ ;  /* 0x000000040b04723e */ /* 0x000fe200048070ff */
[----:B------:R-:W-:Y:S06]  /*5d50*/  @P2 BRA `(.L_x_88) ;  /* 0x0000000000042947 */ /* 0x000fec0003800000 */
[----:B------:R-:W-:-:S04]  /*5d60*/  DEPBAR.LE SB0, 0x1 ;  /* 0x000080400000791a */ /* 0x000fc80000000000 */
.L_x_88:
[----:B------:R-:W-:Y:S05]  /*5d70*/  WARPSYNC.ALL ;  /* 0x0000000000007948 */ /* 0x000fea0003800000 */
[----:B------:R-:W-:Y:S01]  /*5d80*/  BAR.SYNC.DEFER_BLOCKING 0x1, 0x100 ;  /* 0x0044000000007b1d */ /* 0x000fe20000010000 */
[----:B------:R-:W-:-:S05]  /*5d90*/  IADD3 R16, P0, R16, UR40, RZ ;  /* 0x0000002810107c10 */ /* 0x000fca000ff1e0ff */
        /* <DEDUP_REMOVED lines=20> */
[----:B------:R-:W-:Y:S02]  /*5ee0*/  UIADD3 UR4, UR51, 0x5100, URZ ;  /* 0x0000510033047890 */ /* 0x000fe4000fffe03f */
[----:B------:R-:W-:Y:S01]  /*5ef0*/  UIADD3.X UR9, URZ, UR49, URZ, UP0, !UPT ;  /* 0x000000313f097290 */ /* 0x000fe200087fe43f */
[----:B------:R-:W-:-:S08]  /*5f00*/  UMOV UR7, UR47 ;  /* 0x0000002f00077c82 */ /* 0x000fd00008000000 */
[----:B------:R2:W-:Y:S02]  /*5f10*/  UTMASTG.3D [UR4], [UR8] ;  /* 0x00000004080073b5 */ /* 0x0005e40008010000 */
[----:B--2---:R0:W-:Y:S02]  /*5f20*/  UTMACMDFLUSH ;  /* 0x00000000000079b7 */ /* 0x0041e40000000000 */
.L_x_90:
[----:B------:R-:W-:Y:S05]  /*5f30*/  BSYNC B0 ;  /* 0x0000000000007941 */ /* 0x000fea0003800000 */
.L_x_89:
[----:B------:R-:W-:Y:S01]  /*5f40*/  ULDC.64 UR4, c[0x0][0x8f8] ;  /* 0x00023e0000047ab9 */ /* 0x000fe20000000a00 */
[----:B------:R-:W-:Y:S01]  /*5f50*/  IADD3.X R17, R17, UR38, RZ, P0, !PT ;  /* 0x0000002611117c10 */ /* 0x000fe200087fe4ff */
[----:B------:R-:W-:Y:S01]  /*5f60*/  UMOV UR47, 0xffffffff ;  /* 0xffffffff002f7882 */ /* 0x000fe20000000000 */
[----:B------:R-:W-:Y:S01]  /*5f70*/  ISETP.GE.U32.AND P0, PT, R16, UR4, PT ;  /* 0x0000000410007c0c */ /* 0x000fe2000bf06070 */
[----:B------:R-:W-:Y:S01]  /*5f80*/  IMAD.MOV.U32 R3, RZ, RZ, -0x1 ;  /* 0xffffffffff037424 */ /* 0x000fe200078e00ff */
[----:B------:R-:W-:Y:S01]  /*5f90*/  PRMT R4, RZ, 0x7610, R4 ;  /* 0x00007610ff047816 */ /* 0x000fe20000000004 */
[----:B------:R-:W-:Y:S01]  /*5fa0*/  IMAD.MOV.U32 R7, RZ, RZ, -0x1 ;  /* 0xffffffffff077424 */ /* 0x000fe200078e00ff */
[----:B------:R-:W-:-:S13]  /*5fb0*/  ISETP.GE.U32.AND.EX P0, PT, R17, UR5, PT, P0 ;  /* 0x0000000511007c0c */ /* 0x000fda000bf06100 */
[----:B------:R-:W-:Y:S05]  /*5fc0*/  @P0 BRA `(.L_x_91) ;  /* 0x0000000400600947 */ /* 0x000fea0003800000 */
[----:B------:R-:W2:Y:S01]  /*5fd0*/  LDC.64 R10, c[0x0][0x8d0] ;  /* 0x00023400ff0a7b82 */ /* 0x000ea20000000a00 */
[----:B------:R-:W3:Y:S01]  /*5fe0*/  S2R R24, SR_CTAID.X ;  /* 0x0000000000187919 */ /* 0x000ee20000002500 */
[----:B------:R-:W-:Y:S01]  /*5ff0*/  IMAD.MOV.U32 R8, RZ, RZ, R16 ;  /* 0x000000ffff087224 */ /* 0x000fe200078e0010 */
[----:B------:R-:W-:-:S05]  /*6000*/  MOV R9, R17 ;  /* 0x0000001100097202 */ /* 0x000fca0000000f00 */
[----:B------:R-:W4:Y:S08]  /*6010*/  LDC R12, c[0x0][0x8d8] ;  /* 0x00023600ff0c7b82 */ /* 0x000f300000000800 */
[----:B------:R-:W1:Y:S01]  /*6020*/  LDC.64 R20, c[0x0][0x8c8] ;  /* 0x00023200ff147b82 */ /* 0x000e620000000a00 */
[----:B--2---:R-:W-:-:S04]  /*6030*/  ISETP.NE.U32.AND P0, PT, R10, RZ, PT ;  /* 0x000000ff0a00720c */ /* 0x004fc80003f05070 */
[----:B------:R-:W-:-:S13]  /*6040*/  ISETP.NE.AND.EX P0, PT, R11, RZ, PT, P0 ;  /* 0x000000ff0b00720c */ /* 0x000fda0003f05300 */
[----:B-1-34-:R-:W-:Y:S05]  /*6050*/  @!P0 BRA `(.L_x_92) ;  /* 0x0000000000288947 */ /* 0x01afea0003800000 */
[----:B------:R-:W1:Y:S02]  /*6060*/  LDC R3, c[0x0][0x8dc] ;  /* 0x00023700ff037b82 */ /* 0x000e640000000800 */
[----:B-1----:R-:W-:-:S05]  /*6070*/  IADD3 R3, P0, R16, R3, RZ ;  /* 0x0000000310037210 */ /* 0x002fca0007f1e0ff */
[----:B------:R-:W-:-:S04]  /*6080*/  IMAD.X R13, RZ, RZ, R17, P0 ;  /* 0x000000ffff0d7224 */ /* 0x000fc800000e0611 */
[----:B------:R-:W-:-:S04]  /*6090*/  IMAD.WIDE.U32 R4, R13, R10, RZ ;  /* 0x0000000a0d047225 */ /* 0x000fc800078e00ff */
[----:B------:R-:W-:-:S04]  /*60a0*/  IMAD.WIDE.U32 R6, P0, R3, R11, R4 ;  /* 0x0000000b03067225 */ /* 0x000fc80007800004 */
[----:B------:R-:W-:-:S04]  /*60b0*/  IMAD.WIDE.U32 R4, R3, R10, RZ ;  /* 0x0000000a03047225 */ /* 0x000fc800078e00ff */
[----:B------:R-:W-:Y:S01]  /*60c0*/  IMAD.X R9, RZ, RZ, RZ, P0 ;  /* 0x000000ffff097224 */ /* 0x000fe200000e06ff */
[----:B------:R-:W-:Y:S01]  /*60d0*/  IADD3 RZ, P0, R5, R6, RZ ;  /* 0x0000000605ff7210 */ /* 0x000fe20007f1e0ff */
[----:B------:R-:W-:-:S04]  /*60e0*/  IMAD.MOV.U32 R8, RZ, RZ, R7 ;  /* 0x000000ffff087224 */ /* 0x000fc800078e0007 */
[----:B------:R-:W-:-:S08]  /*60f0*/  IMAD.WIDE.U32.X R8, R13, R11, R8, P0 ;  /* 0x0000000b0d087225 */ /* 0x000fd000000e0408 */
.L_x_92:
[----:B------:R-:W1:Y:S01]  /*6100*/  S2R R25, SR_CTAID.Y ;  /* 0x0000000000197919 */ /* 0x000e620000002600 */
[-CC-:B------:R-:W-:Y:S01]  /*6110*/  SHF.R.U64 R32, R8, R12.reuse, R9.reuse ;  /* 0x0000000c08207219 */ /* 0x180fe20000001209 */
[----:B------:R-:W2:Y:S01]  /*6120*/  LDC.64 R14, c[0x0][0x8e8] ;  /* 0x00023a00ff0e7b82 */ /* 0x000ea20000000a00 */
[----:B------:R-:W-:Y:S01]  /*6130*/  SHF.R.U32.HI R3, RZ, R12, R9 ;  /* 0x0000000cff037219 */ /* 0x000fe20000011609 */
[----:B------:R-:W-:Y:S01]  /*6140*/  ULDC UR4, c[0x0][0x150] ;  /* 0x0000540000047ab9 */ /* 0x000fe20000000800 */
[----:B------:R-:W-:Y:S02]  /*6150*/  IADD3 R7, P0, RZ, -R32, RZ ;  /* 0x80000020ff077210 */ /* 0x000fe40007f1e0ff */
[----:B------:R-:W-:-:S03]  /*6160*/  I2FP.F32.U32 R9, R24 ;  /* 0x0000001800097245 */ /* 0x000fc60000201000 */
[----:B------:R-:W3:Y:S01]  /*6170*/  LDC R8, c[0x0][0x8c0] ;  /* 0x00023000ff087b82 */ /* 0x000ee20000000800 */
[----:B------:R-:W-:Y:S02]  /*6180*/  IMAD.X R3, RZ, RZ, ~R3, P0 ;  /* 0x000000ffff037224 */ /* 0x000fe400000e0e03 */
[----:B------:R-:W-:Y:S01]  /*6190*/  FMUL R9, R9, UR4 ;  /* 0x0000000409097c20 */ /* 0x000fe20008400000 */
[----:B------:R-:W-:Y:S01]  /*61a0*/  IMAD.WIDE.U32 R4, R7, R20, R16 ;  /* 0x0000001407047225 */ /* 0x000fe200078e0010 */
[----:B------:R-:W-:-:S03]  /*61b0*/  ULDC UR4, c[0x0][0x154] ;  /* 0x0000550000047ab9 */ /* 0x000fc60000000800 */
[----:B------:R-:W-:Y:S01]  /*61c0*/  IMAD R6, R3, R20, RZ ;  /* 0x0000001403067224 */ /* 0x000fe200078e02ff */
[----:B------:R-:W4:Y:S01]  /*61d0*/  LDC R11, c[0x0][0x900] ;  /* 0x00024000ff0b7b82 */ /* 0x000f220000000800 */
[----:B------:R-:W5:Y:S02]  /*61e0*/  F2I.U32.TRUNC.NTZ R9, R9 ;  /* 0x0000000900097305 */ /* 0x000f64000020f000 */
[----:B------:R-:W-:-:S05]  /*61f0*/  IMAD R3, R7, R21, R6 ;  /* 0x0000001507037224 */ /* 0x000fca00078e0206 */
[----:B------:R-:W4:Y:S01]  /*6200*/  LDC R20, c[0x0][0x8b0] ;  /* 0x00022c00ff147b82 */ /* 0x000f220000000800 */
[----:B------:R-:W-:Y:S02]  /*6210*/  IADD3 R3, R5, R3, RZ ;  /* 0x0000000305037210 */ /* 0x000fe40007ffe0ff */
[----:B--2---:R-:W-:-:S04]  /*6220*/  ISETP.NE.U32.AND P0, PT, R14, RZ, PT ;  /* 0x000000ff0e00720c */ /* 0x004fc80003f05070 */
[----:B------:R-:W-:Y:S01]  /*6230*/  ISETP.NE.AND.EX P0, PT, R15, RZ, PT, P0 ;  /* 0x000000ff0f00720c */ /* 0x000fe20003f05300 */
[----:B------:R-:W2:Y:S01]  /*6240*/  LDC R7, c[0x0][0x144] ;  /* 0x00005100ff077b82 */ /* 0x000ea20000000800 */
[-C--:B---3--:R-:W-:Y:S01]  /*6250*/  SHF.R.U64 R12, R4, R8.reuse, R3 ;  /* 0x00000008040c7219 */ /* 0x088fe20000001203 */
[----:B-----5:R-:W-:Y:S01]  /*6260*/  IMAD.MOV R9, RZ, RZ, -R9 ;  /* 0x000000ffff097224 */ /* 0x020fe200078e0a09 */
[----:B-1----:R-:W-:Y:S02]  /*6270*/  I2FP.F32.U32 R4, R25 ;  /* 0x0000001900047245 */ /* 0x002fe40000201000 */
[----:B------:R-:W-:-:S03]  /*6280*/  SHF.R.U32.HI R3, RZ, R8, R3 ;  /* 0x00000008ff037219 */ /* 0x000fc60000011603 */
[----:B------:R-:W1:Y:S01]  /*6290*/  LDC R26, c[0x0][0x148] ;  /* 0x00005200ff1a7b82 */ /* 0x000e620000000800 */
[----:B------:R-:W-:Y:S01]  /*62a0*/  FMUL R6, R4, UR4 ;  /* 0x0000000404067c20 */ /* 0x000fe20008400000 */
[----:B------:R-:W-:Y:S01]  /*62b0*/  IMAD.MOV.U32 R4, RZ, RZ, -0x1 ;  /* 0xffffffffff047424 */ /* 0x000fe200078e00ff */
[----:B----4-:R-:W-:-:S04]  /*62c0*/  SHF.L.U32 R30, R0, R11, RZ ;  /* 0x0000000b001e7219 */ /* 0x010fc800000006ff */
[-C--:B------:R-:W-:Y:S01]  /*62d0*/  SHF.L.U32 R4, R4, R11.reuse, RZ ;  /* 0x0000000b04047219 */ /* 0x080fe200000006ff */
[----:B------:R-:W3:Y:S01]  /*62e0*/  LDC R21, c[0x0][0x8a8] ;  /* 0x00022a00ff157b82 */ /* 0x000ee20000000800 */
[-CC-:B------:R-:W-:Y:S02]  /*62f0*/  SHF.R.U64 R10, R12, R20.reuse, R3.reuse ;  /* 0x000000140c0a7219 */ /* 0x180fe40000001203 */
[----:B------:R-:W-:Y:S02]  /*6300*/  SHF.R.U32.HI R3, RZ, R20, R3 ;  /* 0x00000014ff037219 */ /* 0x000fe40000011603 */
[----:B------:R4:W1:Y:S01]  /*6310*/  F2I.U32.TRUNC.NTZ R20, R6 ;  /* 0x0000000600147305 */ /* 0x000862000020f000 */
[----:B------:R-:W-:Y:S02]  /*6320*/  LOP3.LUT R27, RZ, R4, RZ, 0x33, !PT ;  /* 0x00000004ff1b7212 */ /* 0x000fe400078e33ff */
[----:B------:R-:W1:Y:S01]  /*6330*/  LDC R28, c[0x0][0x8f0] ;  /* 0x00023c00ff1c7b82 */ /* 0x000e620000000800 */
[--C-:B------:R-:W-:Y:S01]  /*6340*/  SHF.R.U64 R13, R10, R11, R3.reuse ;  /* 0x0000000b0a0d7219 */ /* 0x100fe20000001203 */
[----:B--2---:R-:W-:Y:S01]  /*6350*/  IMAD R24, R7, R9, R24 ;  /* 0x0000000907187224 */ /* 0x004fe200078e0218 */
[----:B------:R-:W-:-:S03]  /*6360*/  SHF.R.U32.HI R5, RZ, R11, R3 ;  /* 0x0000000bff057219 */ /* 0x000fc60000011603 */
[----:B------:R-:W-:Y:S02]  /*6370*/  IMAD.MOV.U32 R4, RZ, RZ, R13 ;  /* 0x000000ffff047224 */ /* 0x000fe400078e000d */
[----:B------:R-:W2:Y:S08]  /*6380*/  LDC R29, c[0x0][0x8e0] ;  /* 0x00023800ff1d7b82 */ /* 0x000eb00000000800 */
[----:B------:R-:W1:Y:S01]  /*6390*/  LDC R31, c[0x0][0x8b8] ;  /* 0x00022e00ff1f7b82 */ /* 0x000e620000000800 */
[----:B----4-:R-:W-:Y:S05]  /*63a0*/  @!P0 BRA `(.L_x_93) ;  /* 0x0000000000288947 */ /* 0x010fea0003800000 */
[----:B------:R-:W4:Y:S02]  /*63b0*/  LDC R0, c[0x0][0x8f4] ;  /* 0x00023d00ff007b82 */ /* 0x000f240000000800 */
[----:B----4-:R-:W-:-:S05]  /*63c0*/  IADD3 R3, P0, R13, R0, RZ ;  /* 0x000000000d037210 */ /* 0x010fca0007f1e0ff */
        /* <DEDUP_REMOVED lines=8> */
.L_x_93:
[----:B------:R-:W-:Y:S01]  /*6450*/  ISETP.NE.AND P0, PT, R2, 0x1, PT ;  /* 0x000000010200780c */ /* 0x000fe20003f05270 */
[----:B-1----:R-:W-:Y:S01]  /*6460*/  IMAD.MOV R20, RZ, RZ, -R20 ;  /* 0x000000ffff147224 */ /* 0x002fe200078e0a14 */
[----:B------:R-:W-:Y:S01]  /*6470*/  SHF.R.U64 R0, R4, R28, R5 ;  /* 0x0000001c04007219 */ /* 0x000fe20000001205 */
[----:B---3--:R-:W-:Y:S01]  /*6480*/  VIADD R5, R21, 0xffffffff ;  /* 0xffffffff15057836 */ /* 0x008fe20000000000 */
[----:B------:R-:W-:Y:S02]  /*6490*/  LOP3.LUT R3, R10, R27, RZ, 0xc0, !PT ;  /* 0x0000001b0a037212 */ /* 0x000fe400078ec0ff */
[----:B------:R-:W-:Y:S01]  /*64a0*/  R2UR UR47, R32 ;  /* 0x00000000202f72ca */ /* 0x000fe200000e0000 */
[----:B------:R-:W-:Y:S01]  /*64b0*/  IMAD.MOV R4, RZ, RZ, -R0 ;  /* 0x000000ffff047224 */ /* 0x000fe200078e0a00 */
[----:B------:R-:W-:Y:S01]  /*64c0*/  LOP3.LUT R5, R12, R5, RZ, 0xc0, !PT ;  /* 0x000000050c057212 */ /* 0x000fe200078ec0ff */
[----:B------:R-:W-:Y:S02]  /*64d0*/  IMAD R3, R30, R0, R3 ;  /* 0x000000001e037224 */ /* 0x000fe400078e0203 */
[----:B--2---:R-:W-:Y:S01]  /*64e0*/  IMAD R0, R4, R29, R13 ;  /* 0x0000001d04007224 */ /* 0x004fe200078e020d */
[----:B------:R-:W-:Y:S01]  /*64f0*/  MOV R4, 0x1 ;  /* 0x0000000100047802 */ /* 0x000fe20000000f00 */
[----:B------:R-:W-:-:S02]  /*6500*/  @P0 IMAD R24, R26, R20, R25 ;  /* 0x000000141a180224 */ /* 0x000fc400078e0219 */
[----:B------:R-:W-:Y:S02]  /*6510*/  IMAD R0, R0, R21, R5 ;  /* 0x0000001500007224 */ /* 0x000fe400078e0205 */
[----:B------:R-:W-:-:S05]  /*6520*/  IMAD R3, R3, R31, R24 ;  /* 0x0000001f03037224 */ /* 0x000fca00078e0218 */
[----:B------:R-:W-:Y:S02]  /*6530*/  SEL R7, R0, R3, !P0 ;  /* 0x0000000300077207 */ /* 0x000fe40004000000 */
[----:B------:R-:W-:-:S07]  /*6540*/  SEL R3, R3, R0, !P0 ;  /* 0x0000000003037207 */ /* 0x000fce0004000000 */
.L_x_91:
[----:B------:R-:W-:Y:S01]  /*6550*/  LOP3.LUT P0, RZ, R4, 0xff, RZ, 0xc0, !PT ;  /* 0x000000ff04ff7812 */ /* 0x000fe2000780c0ff */
[----:B------:R-:W-:-:S04]  /*6560*/  UIMAD.WIDE.U32 UR4, UR52, -0x33333333, URZ ;  /* 0xcccccccd340478a5 */ /* 0x000fc8000f8e003f */
[----:B------:R-:W-:-:S04]  /*6570*/  USHF.R.U32.HI UR4, URZ, 0x3, UR5 ;  /* 0x000000033f047899 */ /* 0x000fc80008011605 */
[----:B------:R-:W-:-:S04]  /*6580*/  UIMAD UR4, UR4, -0xa, UR52 ;  /* 0xfffffff6040478a4 */ /* 0x000fc8000f8e0234 */
[----:B------:R-:W-:Y:S08]  /*6590*/  @P0 BRA `(.L_x_94) ;  /* 0xffffffac00c40947 */ /* 0x000ff0000383ffff */
[----:B------:R-:W-:-:S04]  /*65a0*/  DEPBAR.LE SB0, 0x0 ;  /* 0x000080000000791a */ /* 0x000fc80000000000 */
[----:B------:R-:W-:Y:S05]  /*65b0*/  EXIT ;  /* 0x000000000000794d */ /* 0x000fea0003800000 */
.L_x_8:
[----:B------:R-:W-:Y:S01]  /*65c0*/  ULDC.64 UR4, c[0x0][0x8f8] ;  /* 0x00023e0000047ab9 */ /* 0x000fe20000000a00 */
[----:B------:R-:W-:Y:S01]  /*65d0*/  PRMT R11, RZ, 0x7610, R11 ;  /* 0x00007610ff0b7816 */ /* 0x000fe2000000000b */
[----:B------:R-:W-:Y:S01]  /*65e0*/  IMAD.MOV.U32 R21, RZ, RZ, -0x1 ;  /* 0xffffffffff157424 */ /* 0x000fe200078e00ff */
[----:B------:R-:W-:Y:S01]  /*65f0*/  ISETP.GE.U32.AND P0, PT, R16, UR4, PT ;  /* 0x0000000410007c0c */ /* 0x000fe2000bf06070 */
[----:B------:R-:W-:Y:S02]  /*6600*/  IMAD.MOV.U32 R20, RZ, RZ, -0x1 ;  /* 0xffffffffff147424 */ /* 0x000fe400078e00ff */
[----:B------:R-:W-:Y:S01]  /*6610*/  IMAD.MOV.U32 R7, RZ, RZ, -0x1 ;  /* 0xffffffffff077424 */ /* 0x000fe200078e00ff */
[----:B------:R-:W-:-:S13]  /*6620*/  ISETP.GE.U32.AND.EX P0, PT, R17, UR5, PT, P0 ;  /* 0x0000000511007c0c */ /* 0x000fda000bf06100 */
[----:B------:R-:W-:Y:S05]  /*6630*/  @P0 BRA `(.L_x_95) ;  /* 0x0000000400580947 */ /* 0x000fea0003800000 */
[----:B------:R-:W1:Y:S01]  /*6640*/  LDC.64 R22, c[0x0][0x8d0] ;  /* 0x00023400ff167b82 */ /* 0x000e620000000a00 */
[----:B------:R-:W-:Y:S01]  /*6650*/  IMAD.MOV.U32 R20, RZ, RZ, R16 ;  /* 0x000000ffff147224 */ /* 0x000fe200078e0010 */
[----:B------:R-:W-:-:S06]  /*6660*/  MOV R21, R17 ;  /* 0x0000001100157202 */ /* 0x000fcc0000000f00 */
[----:B------:R-:W2:Y:S08]  /*6670*/  LDC R24, c[0x0][0x8d8] ;  /* 0x00023600ff187b82 */ /* 0x000eb00000000800 */
[----:B------:R-:W3:Y:S01]  /*6680*/  LDC.64 R26, c[0x0][0x8c8] ;  /* 0x00023200ff1a7b82 */ /* 0x000ee20000000a00 */
[----:B-1----:R-:W-:-:S04]  /*6690*/  ISETP.NE.U32.AND P0, PT, R22, RZ, PT ;  /* 0x000000ff1600720c */ /* 0x002fc80003f05070 */
[----:B------:R-:W-:-:S13]  /*66a0*/  ISETP.NE.AND.EX P0, PT, R23, RZ, PT, P0 ;  /* 0x000000ff1700720c */ /* 0x000fda0003f05300 */
[----:B--23--:R-:W-:Y:S05]  /*66b0*/  @!P0 BRA `(.L_x_96) ;  /* 0x0000000000288947 */ /* 0x00cfea0003800000 */
        /* <DEDUP_REMOVED lines=10> */
.L_x_96:
[-CC-:B------:R-:W-:Y:S01]  /*6760*/  SHF.R.U64 R22, R20, R24.reuse, R21.reuse ;  /* 0x0000001814167219 */ /* 0x180fe20000001215 */
[----:B------:R-:W1:Y:S01]  /*6770*/  LDC R28, c[0x0][0x8c0] ;  /* 0x00023000ff1c7b82 */ /* 0x000e620000000800 */
[----:B------:R-:W-:Y:S01]  /*6780*/  SHF.R.U32.HI R7, RZ, R24, R21 ;  /* 0x00000018ff077219 */ /* 0x000fe20000011615 */
[----:B------:R-:W-:Y:S01]  /*6790*/  ULDC UR4, c[0x0][0x150] ;  /* 0x0000540000047ab9 */ /* 0x000fe20000000800 */
[----:B------:R-:W-:-:S05]  /*67a0*/  IADD3 R9, P0, RZ, -R22, RZ ;  /* 0x80000016ff097210 */ /* 0x000fca0007f1e0ff */
[----:B------:R-:W2:Y:S01]  /*67b0*/  LDC.64 R32, c[0x0][0x8e8] ;  /* 0x00023a00ff207b82 */ /* 0x000ea20000000a00 */
[----:B------:R-:W-:Y:S02]  /*67c0*/  IMAD.X R7, RZ, RZ, ~R7, P0 ;  /* 0x000000ffff077224 */ /* 0x000fe400000e0e07 */
[----:B------:R-:W-:-:S04]  /*67d0*/  IMAD.WIDE.U32 R12, R9, R26, R16 ;  /* 0x0000001a090c7225 */ /* 0x000fc800078e0010 */
[----:B------:R-:W-:Y:S01]  /*67e0*/  IMAD R14, R7, R26, RZ ;  /* 0x0000001a070e7224 */ /* 0x000fe200078e02ff */
[----:B------:R-:W3:Y:S03]  /*67f0*/  LDC R30, c[0x0][0x8b0] ;  /* 0x00022c00ff1e7b82 */ /* 0x000ee60000000800 */
[----:B------:R-:W-:Y:S01]  /*6800*/  IMAD R7, R9, R27, R14 ;  /* 0x0000001b09077224 */ /* 0x000fe200078e020e */
[----:B------:R-:W-:Y:S01]  /*6810*/  I2FP.F32.U32 R9, R8 ;  /* 0x0000000800097245 */ /* 0x000fe20000201000 */
[----:B------:R-:W-:-:S03]  /*6820*/  IMAD.MOV.U32 R14, RZ, RZ, -0x1 ;  /* 0xffffffffff0e7424 */ /* 0x000fc600078e00ff */
[----:B------:R-:W-:Y:S01]  /*6830*/  IADD3 R7, R13, R7, RZ ;  /* 0x000000070d077210 */ /* 0x000fe20007ffe0ff */
[----:B------:R-:W-:Y:S01]  /*6840*/  FMUL R9, R9, UR4 ;  /* 0x0000000409097c20 */ /* 0x000fe20008400000 */
[----:B------:R-:W4:Y:S01]  /*6850*/  LDC R11, c[0x0][0x144] ;  /* 0x00005100ff0b7b82 */ /* 0x000f220000000800 */
[----:B------:R-:W-:Y:S01]  /*6860*/  ULDC UR4, c[0x0][0x154] ;  /* 0x0000550000047ab9 */ /* 0x000fe20000000800 */
[--C-:B-1----:R-:W-:Y:S02]  /*6870*/  SHF.R.U64 R20, R12, R28, R7.reuse ;  /* 0x0000001c0c147219 */ /* 0x102fe40000001207 */
[----:B------:R-:W-:Y:S01]  /*6880*/  I2FP.F32.U32 R12, R10 ;  /* 0x0000000a000c7245 */ /* 0x000fe20000201000 */
[----:B------:R-:W1:Y:S01]  /*6890*/  F2I.U32.TRUNC.NTZ R9, R9 ;  /* 0x0000000900097305 */ /* 0x000e62000020f000 */
[----:B--2---:R-:W-:Y:S02]  /*68a0*/  ISETP.NE.U32.AND P0, PT, R32, RZ, PT ;  /* 0x000000ff2000720c */ /* 0x004fe40003f05070 */
[----:B------:R-:W2:Y:S01]  /*68b0*/  LDC R23, c[0x0][0x148] ;  /* 0x00005200ff177b82 */ /* 0x000ea20000000800 */
[----:B------:R-:W-:Y:S01]  /*68c0*/  FMUL R13, R12, UR4 ;  /* 0x000000040c0d7c20 */ /* 0x000fe20008400000 */
[----:B------:R-:W-:Y:S01]  /*68d0*/  ISETP.NE.AND.EX P0, PT, R33, RZ, PT, P0 ;  /* 0x000000ff2100720c */ /* 0x000fe20003f05300 */
[----:B------:R-:W-:Y:S01]  /*68e0*/  ULDC UR4, c[0x0][0x900] ;  /* 0x0002400000047ab9 */ /* 0x000fe20000000800 */
[----:B------:R-:W-:Y:S01]  /*68f0*/  SHF.R.U32.HI R7, RZ, R28, R7 ;  /* 0x0000001cff077219 */ /* 0x000fe20000011607 */
[----:B------:R2:W2:Y:S03]  /*6900*/  F2I.U32.TRUNC.NTZ R21, R13 ;  /* 0x0000000d00157305 */ /* 0x0004a6000020f000 */
[----:B------:R-:W2:Y:S01]  /*6910*/  LDC R25, c[0x0][0x8a8] ;  /* 0x00022a00ff197b82 */ /* 0x000ea20000000800 */
[----:B---3--:R-:W-:-:S02]  /*6920*/  SHF.R.U64 R24, R20, R30, R7 ;  /* 0x0000001e14187219 */ /* 0x008fc40000001207 */
[----:B------:R-:W-:Y:S01]  /*6930*/  SHF.R.U32.HI R7, RZ, R30, R7 ;  /* 0x0000001eff077219 */ /* 0x000fe20000011607 */
[----:B-1----:R-:W-:Y:S01]  /*6940*/  IMAD.MOV R12, RZ, RZ, -R9 ;  /* 0x000000ffff0c7224 */ /* 0x002fe200078e0a09 */
[----:B------:R-:W-:Y:S02]  /*6950*/  SHF.L.U32 R30, R14, UR4, RZ ;  /* 0x000000040e1e7c19 */ /* 0x000fe400080006ff */
[--C-:B------:R-:W-:Y:S01]  /*6960*/  SHF.R.U64 R26, R24, UR4, R7.reuse ;  /* 0x00000004181a7c19 */ /* 0x100fe20008001207 */
[----:B------:R-:W1:Y:S01]  /*6970*/  LDC R27, c[0x0][0x8f0] ;  /* 0x00023c00ff1b7b82 */ /* 0x000e620000000800 */
[----:B------:R-:W-:Y:S01]  /*6980*/  SHF.R.U32.HI R9, RZ, UR4, R7 ;  /* 0x00000004ff097c19 */ /* 0x000fe20008011607 */
[----:B----4-:R-:W-:Y:S02]  /*6990*/  IMAD R28, R11, R12, R8 ;  /* 0x0000000c0b1c7224 */ /* 0x010fe400078e0208 */
[----:B------:R-:W-:-:S04]  /*69a0*/  IMAD.MOV.U32 R8, RZ, RZ, R26 ;  /* 0x000000ffff087224 */ /* 0x000fc800078e001a */
[----:B------:R-:W3:Y:S08]  /*69b0*/  LDC R29, c[0x0][0x8e0] ;  /* 0x00023800ff1d7b82 */ /* 0x000ef00000000800 */
[----:B------:R-:W4:Y:S01]  /*69c0*/  LDC R31, c[0x0][0x8b8] ;  /* 0x00022e00ff1f7b82 */ /* 0x000f220000000800 */
[----:B------:R-:W-:Y:S05]  /*69d0*/  @!P0 BRA `(.L_x_97) ;  /* 0x0000000000288947 */ /* 0x000fea0003800000 */
[----:B------:R-:W5:Y:S02]  /*69e0*/  LDC R7, c[0x0][0x8f4] ;  /* 0x00023d00ff077b82 */ /* 0x000f640000000800 */
[----:B-----5:R-:W-:-:S05]  /*69f0*/  IADD3 R7, P0, R26, R7, RZ ;  /* 0x000000071a077210 */ /* 0x020fca0007f1e0ff */
[----:B------:R-:W-:-:S04]  /*6a00*/  IMAD.X R11, RZ, RZ, R9, P0 ;  /* 0x000000ffff0b7224 */ /* 0x000fc800000e0609 */
[----:B------:R-:W-:-:S04]  /*6a10*/  IMAD.WIDE.U32 R8, R11, R32, RZ ;  /* 0x000000200b087225 */ /* 0x000fc800078e00ff */
[----:B--2---:R-:W-:-:S04]  /*6a20*/  IMAD.WIDE.U32 R12, P0, R7, R33, R8 ;  /* 0x00000021070c7225 */ /* 0x004fc80007800008 */
[----:B------:R-:W-:Y:S01]  /*6a30*/  IMAD.WIDE.U32 R8, R7, R32, RZ ;  /* 0x0000002007087225 */ /* 0x000fe200078e00ff */
[----:B------:R-:W-:-:S03]  /*6a40*/  IADD3.X R15, RZ, RZ, RZ, P0, !PT ;  /* 0x000000ffff0f7210 */ /* 0x000fc600007fe4ff */
[----:B------:R-:W-:Y:S01]  /*6a50*/  IMAD.MOV.U32 R14, RZ, RZ, R13 ;  /* 0x000000ffff0e7224 */ /* 0x000fe200078e000d */
[----:B------:R-:W-:-:S05]  /*6a60*/  IADD3 RZ, P0, R9, R12, RZ ;  /* 0x0000000c09ff7210 */ /* 0x000fca0007f1e0ff */
[----:B------:R-:W-:-:S08]  /*6a70*/  IMAD.WIDE.U32.X R8, R11, R33, R14, P0 ;  /* 0x000000210b087225 */ /* 0x000fd000000e040e */
.L_x_97:
[----:B------:R-:W-:Y:S01]  /*6a80*/  ISETP.NE.AND P0, PT, R2, 0x1, PT ;  /* 0x000000010200780c */ /* 0x000fe20003f05270 */
[----:B------:R-:W-:Y:S01]  /*6a90*/  USHF.L.U32 UR4, UR37, UR4, URZ ;  /* 0x0000000425047299 */ /* 0x000fe2000800063f */
[----:B------:R-:W-:Y:S01]  /*6aa0*/  LOP3.LUT R7, RZ, R30, RZ, 0x33, !PT ;  /* 0x0000001eff077212 */ /* 0x000fe200078e33ff */
[----:B--2---:R-:W-:Y:S01]  /*6ab0*/  IMAD.MOV R21, RZ, RZ, -R21 ;  /* 0x000000ffff157224 */ /* 0x004fe200078e0a15 */
[----:B-1----:R-:W-:Y:S01]  /*6ac0*/  SHF.R.U64 R8, R8, R27, R9 ;  /* 0x0000001b08087219 */ /* 0x002fe20000001209 */
[----:B------:R-:W-:Y:S01]  /*6ad0*/  VIADD R11, R25, 0xffffffff ;  /* 0xffffffff190b7836 */ /* 0x000fe20000000000 */
[----:B------:R-:W-:-:S03]  /*6ae0*/  LOP3.LUT R7, R24, R7, RZ, 0xc0, !PT ;  /* 0x0000000718077212 */ /* 0x000fc600078ec0ff */
[----:B------:R-:W-:-:S04]  /*6af0*/  IMAD.MOV R9, RZ, RZ, -R8 ;  /* 0x000000ffff097224 */ /* 0x000fc800078e0a08 */
[----:B------:R-:W-:Y:S02]  /*6b00*/  @P0 IMAD R28, R23, R21, R10 ;  /* 0x00000015171c0224 */ /* 0x000fe400078e020a */
[----:B------:R-:W-:Y:S01]  /*6b10*/  IMAD R21, R8, UR4, R7 ;  /* 0x0000000408157c24 */ /* 0x000fe2000f8e0207 */
[----:B------:R-:W-:Y:S01]  /*6b20*/  LOP3.LUT R8, R20, R11, RZ, 0xc0, !PT ;  /* 0x0000000b14087212 */ /* 0x000fe200078ec0ff */
[----:B---3--:R-:W-:Y:S01]  /*6b30*/  IMAD R7, R9, R29, R26 ;  /* 0x0000001d09077224 */ /* 0x008fe200078e021a */
[----:B------:R-:W-:Y:S01]  /*6b40*/  MOV R11, 0x1 ;  /* 0x00000001000b7802 */ /* 0x000fe20000000f00 */
[----:B----4-:R-:W-:Y:S02]  /*6b50*/  IMAD R21, R21, R31, R28 ;  /* 0x0000001f15157224 */ /* 0x010fe400078e021c */
[----:B------:R-:W-:Y:S02]  /*6b60*/  IMAD R8, R7, R25, R8 ;  /* 0x0000001907087224 */ /* 0x000fe400078e0208 */
[----:B------:R-:W-:-:S03]  /*6b70*/  IMAD.MOV.U32 R7, RZ, RZ, R22 ;  /* 0x000000ffff077224 */ /* 0x000fc600078e0016 */
[----:B------:R-:W-:Y:S02]  /*6b80*/  SEL R20, R8, R21, !P0 ;  /* 0x0000001508147207 */ /* 0x000fe40004000000 */
[----:B------:R-:W-:-:S07]  /*6b90*/  SEL R21, R21, R8, !P0 ;  /* 0x0000000815157207 */ /* 0x000fce0004000000 */
.L_x_95:
[----:B------:R-:W-:-:S08]  /*6ba0*/  NOP ;  /* 0x0000000000007918 */ /* 0x000fd00000000000 */
[----:B------:R-:W1:-:S00]  /*6bb0*/  USETMAXREG.DEALLOC.CTAPOOL 0x28 ;  /* 0x00000028000079c8 */ /* 0x000e4000080e0500 */
[----:B-1----:R-:W-:-:S13]  /*6bc0*/  ISETP.NE.AND P0, PT, R3, 0x1, PT ;  /* 0x000000010300780c */ /* 0x002fda0003f05270 */
[----:B------:R-:W-:Y:S05]  /*6bd0*/  @!P0 EXIT ;  /* 0x000000000000894d */ /* 0x000fea0003800000 */
[----:B------:R-:W-:Y:S05]  /*6be0*/  @!P3 BRA `(.L_x_98) ;  /* 0x0000001000b4b947 */ /* 0x000fea0003800000 */
[----:B------:R-:W-:-:S04]  /*6bf0*/  PRMT R6, R6, 0x9910, RZ ;  /* 0x0000991006067816 */ /* 0x000fc800000000ff */
[----:B------:R-:W-:-:S04]  /*6c00*/  ISETP.NE.AND P0, PT, R6, RZ, PT ;  /* 0x000000ff0600720c */ /* 0x000fc80003f05270 */
[----:B------:R-:W-:-:S13]  /*6c10*/  ISETP.NE.OR P0, PT, R3, 0x2, !P0 ;  /* 0x000000020300780c */ /* 0x000fda0004705670 */
[----:B------:R-:W-:Y:S05]  /*6c20*/  @P0 EXIT ;  /* 0x000000000000094d */ /* 0x000fea0003800000 */
[----:B------:R-:W-:-:S13]  /*6c30*/  LOP3.LUT P1, RZ, R11, 0xff, RZ, 0xc0, !PT ;  /* 0x000000ff0bff7812 */ /* 0x000fda000782c0ff */
[----:B------:R-:W-:Y:S05]  /*6c40*/  @!P1 BRA `(.L_x_99) ;  /* 0x0000000000189947 */ /* 0x000fea0003800000 */
[----:B------:R-:W-:Y:S01]  /*6c50*/  UMOV UR4, 0x400 ;  /* 0x0000040000047882 */ /* 0x000fe20000000000 */
[----:B------:R-:W-:Y:S01]  /*6c60*/  IMAD.MOV.U32 R3, RZ, RZ, RZ ;  /* 0x000000ffff037224 */ /* 0x000fe200078e00ff */
[----:B------:R-:W-:-:S04]  /*6c70*/  ULEA UR4, UR36, UR4, 0x18 ;  /* 0x0000000424047291 */ /* 0x000fc8000f8ec03f */
[----:B------:R-:W-:-:S05]  /*6c80*/  SHF.L.U32 R3, R3, 0x1f, RZ ;  /* 0x0000001f03037819 */ /* 0x000fca00000006ff */
[----:B------:R-:W1:Y:S02]  /*6c90*/  SYNCS.PHASECHK.TRANS64.TRYWAIT P0, [UR4+0xe8], R3 ;  /* 0x0000e803ff0075a7 */ /* 0x000e640008000144 */
[----:B-1----:R-:W-:Y:S05]  /*6ca0*/  @!P0 BRA `(.L_x_100) ;  /* 0x0000002400c08947 */ /* 0x002fea0003800000 */
.L_x_99:
[----:B------:R-:W-:Y:S01]  /*6cb0*/  PRMT R10, RZ, 0x7610, R10 ;  /* 0x00007610ff0a7816 */ /* 0x000fe2000000000a */
[----:B------:R-:W-:Y:S06]  /*6cc0*/  @P2 BRA `(.L_x_101) ;  /* 0x0000000000242947 */ /* 0x000fec0003800000 */
[----:B------:R-:W-:Y:S02]  /*6cd0*/  ULDC.64 UR4, c[0x0][0x588] ;  /* 0x0001620000047ab9 */ /* 0x000fe40000000a00 */
[----:B------:R-:W-:-:S04]  /*6ce0*/  ISETP.NE.U32.AND P0, PT, RZ, UR4, PT ;  /* 0x00000004ff007c0c */ /* 0x000fc8000bf05070 */
[----:B------:R-:W-:-:S13]  /*6cf0*/  ISETP.NE.AND.EX P0, PT, RZ, UR5, PT, P0 ;  /* 0x00000005ff007c0c */ /* 0x000fda000bf05300 */
[----:B------:R-:W-:Y:S05]  /*6d00*/  @!P0 BRA `(.L_x_102) ;  /* 0x00000000000c8947 */ /* 0x000fea0003800000 */
[----:B------:R3:W5:Y:S01]  /*6d10*/  LDG.E R12, desc[UR42][R4.64] ;  /* 0x0000002a040c7981 */ /* 0x000762000c1e1900 */
[----:B------:R-:W-:Y:S01]  /*6d20*/  IMAD.MOV.U32 R10, RZ, RZ, 0x1 ;  /* 0x00000001ff0a7424 */ /* 0x000fe200078e00ff */
[----:B------:R-:W-:Y:S06]  /*6d30*/  BRA `(.L_x_101) ;  /* 0x0000000000087947 */ /* 0x000fec0003800000 */
.L_x_102:
[----:B------:R-:W2:Y:S01]  /*6d40*/  LDC R12, c[0x0][0x580] ;  /* 0x00016000ff0c7b82 */ /* 0x000ea20000000800 */
[----:B------:R-:W-:-:S07]  /*6d50*/  MOV R10, 0x1 ;  /* 0x00000001000a7802 */ /* 0x000fce0000000f00 */
.L_x_101:
[----:B-1----:R-:W-:Y:S01]  /*6d60*/  IMAD.MOV.U32 R3, RZ, RZ, 0x1 ;  /* 0x00000001ff037424 */ /* 0x002fe200078e00ff */
[----:B------:R-:W-:Y:S06]  /*6d70*/  @!P1 BRA `(.L_x_103) ;  /* 0x0000000c00d89947 */ /* 0x000fec0003800000 */
[----:B------:R-:W1:Y:S01]  /*6d80*/  LDC R8, c[0x0][0x8a8] ;  /* 0x00022a00ff087b82 */ /* 0x000e620000000800 */
[----:B------:R-:W-:Y:S01]  /*6d90*/  IMAD.MOV.U32 R3, RZ, RZ, -0x1 ;  /* 0xffffffffff037424 */ /* 0x000fe200078e00ff */
[----:B------:R-:W-:Y:S01]  /*6da0*/  ULDC UR4, c[0x0][0x900] ;  /* 0x0002400000047ab9 */ /* 0x000fe20000000800 */
[----:B------:R-:W-:Y:S01]  /*6db0*/  LOP3.LUT R11, R0, 0x2, RZ, 0xfc, !PT ;  /* 0x00000002000b7812 */ /* 0x000fe200078efcff */
[----:B------:R-:W-:Y:S01]  /*6dc0*/  ULDC.64 UR6, c[0x0][0x198] ;  /* 0x0000660000067ab9 */ /* 0x000fe20000000a00 */
[----:B------:R-:W-:Y:S02]  /*6dd0*/  USHF.L.U32 UR13, UR37, UR4, URZ ;  /* 0x00000004250d7299 */ /* 0x000fe4000800063f */
[----:B------:R-:W-:Y:S01]  /*6de0*/  SHF.L.U32 R9, R3, UR4, RZ ;  /* 0x0000000403097c19 */ /* 0x000fe200080006ff */
[----:B------:R-:W-:Y:S01]  /*6df0*/  IMAD.MOV.U32 R3, RZ, RZ, 0x1 ;  /* 0x00000001ff037424 */ /* 0x000fe200078e00ff */
[----:B------:R-:W-:Y:S01]  /*6e00*/  ULDC.64 UR14, c[0x0][0x588] ;  /* 0x00016200000e7ab9 */ /* 0x000fe20000000a00 */
[----:B------:R-:W-:Y:S01]  /*6e10*/  ULDC.64 UR22, c[0x0][0x8f8] ;  /* 0x00023e0000167ab9 */ /* 0x000fe20000000a00 */
[----:B------:R-:W-:Y:S01]  /*6e20*/  LOP3.LUT R9, RZ, R9, RZ, 0x33, !PT ;  /* 0x00000009ff097212 */ /* 0x000fe200078e33ff */
[----:B------:R-:W-:Y:S01]  /*6e30*/  ULDC.64 UR24, c[0x0][0x590] ;  /* 0x0001640000187ab9 */ /* 0x000fe20000000a00 */
[----:B-1----:R-:W-:-:S07]  /*6e40*/  IADD3 R8, R8, -0x1, RZ ;  /* 0xffffffff08087810 */ /* 0x002fce0007ffe0ff */
.L_x_135:
[----:B------:R-:W-:Y:S02]  /*6e50*/  ISETP.NE.U32.AND P0, PT, RZ, UR24, PT ;  /* 0x00000018ff007c0c */ /* 0x000fe4000bf05070 */
[----:B------:R-:W-:Y:S02]  /*6e60*/  R2UR UR11, R21 ;  /* 0x00000000150b72ca */ /* 0x000fe400000e0000 */
[----:B------:R-:W-:Y:S02]  /*6e70*/  R2UR UR10, R20 ;  /* 0x00000000140a72ca */ /* 0x000fe400000e0000 */
[----:B------:R-:W-:-:S09]  /*6e80*/  ISETP.NE.AND.EX P0, PT, RZ, UR25, PT, P0 ;  /* 0x00000019ff007c0c */ /* 0x000fd2000bf05300 */
[----:B------:R-:W-:Y:S02]  /*6e90*/  USHF.L.U32 UR11, UR11, 0x8, URZ ;  /* 0x000000080b0b7899 */ /* 0x000fe4000800063f */
[----:B------:R-:W-:Y:S02]  /*6ea0*/  USHF.L.U32 UR10, UR10, 0x6, URZ ;  /* 0x000000060a0a7899 */ /* 0x000fe4000800063f */
[----:B--2-4-:R-:W-:Y:S10]  /*6eb0*/  @!P0 BRA `(.L_x_104) ;  /* 0x00000000002c8947 */ /* 0x014ff40003800000 */
[----:B------:R-:W-:-:S04]  /*6ec0*/  ISETP.NE.U32.AND P1, PT, RZ, UR14, PT ;  /* 0x0000000eff007c0c */ /* 0x000fc8000bf25070 */
[----:B------:R-:W-:-:S13]  /*6ed0*/  ISETP.NE.AND.EX P1, PT, RZ, UR15, PT, P1 ;  /* 0x0000000fff007c0c */ /* 0x000fda000bf25310 */
[----:B------:R-:W-:Y:S05]  /*6ee0*/  @!P1 BRA `(.L_x_105) ;  /* 0x0000000000189947 */ /* 0x000fea0003800000 */
[----:B---3--:R-:W1:Y:S01]  /*6ef0*/  LDC.64 R4, c[0x0][0x588] ;  /* 0x00016200ff047b82 */ /* 0x008e620000000a00 */
[----:B------:R-:W-:-:S04]  /*6f00*/  IMAD R13, R7, UR24, RZ ;  /* 0x00000018070d7c24 */ /* 0x000fc8000f8e02ff */
[----:B-1----:R-:W-:-:S05]  /*6f10*/  IMAD.WIDE R4, R13, 0x4, R4 ;  /* 0x000000040d047825 */ /* 0x002fca00078e0204 */
[----:B--2--5:R4:W5:Y:S01]  /*6f20*/  LDG.E R12, desc[UR42][R4.64] ;  /* 0x0000002a040c7981 */ /* 0x024962000c1e1900 */
[----:B------:R-:W-:Y:S01]  /*6f30*/  IMAD.MOV.U32 R10, RZ, RZ, 0x1 ;  /* 0x00000001ff0a7424 */ /* 0x000fe200078e00ff */
[----:B------:R-:W-:Y:S06]  /*6f40*/  BRA `(.L_x_104) ;  /* 0x0000000000087947 */ /* 0x000fec0003800000 */
.L_x_105:
[----:B--2--5:R-:W1:Y:S01]  /*6f50*/  LDC R12, c[0x0][0x580] ;  /* 0x00016000ff0c7b82 */ /* 0x024e620000000800 */
[----:B------:R-:W-:-:S07]  /*6f60*/  IMAD.MOV.U32 R10, RZ, RZ, 0x1 ;  /* 0x00000001ff0a7424 */ /* 0x000fce00078e00ff */
.L_x_104:
[----:B------:R-:W-:Y:S05]  /*6f70*/  @!P0 BRA `(.L_x_106) ;  /* 0x00000000001c8947 */ /* 0x000fea0003800000 */
[----:B------:R-:W-:-:S13]  /*6f80*/  LOP3.LUT P2, RZ, R10, 0xff, RZ, 0xc0, !PT ;  /* 0x000000ff0aff7812 */ /* 0x000fda000784c0ff */
[----:B---34-:R-:W3:Y:S02]  /*6f90*/  @!P2 LDC.64 R4, c[0x0][0x588] ;  /* 0x00016200ff04ab82 */ /* 0x018ee40000000a00 */
[----:B---3--:R-:W-:-:S04]  /*6fa0*/  @!P2 ISETP.NE.U32.AND P0, PT, R4, RZ, PT ;  /* 0x000000ff0400a20c */ /* 0x008fc80003f05070 */
[----:B------:R-:W-:Y:S02]  /*6fb0*/  @!P2 ISETP.NE.AND.EX P1, PT, R5, RZ, PT, P0 ;  /* 0x000000ff0500a20c */ /* 0x000fe40003f25300 */
[----:B-12--5:R-:W-:Y:S02]  /*6fc0*/  @P2 FSETP.EQ.AND P0, PT, R12, RZ, PT ;  /* 0x000000ff0c00220b */ /* 0x026fe40003f02000 */
[----:B------:R-:W-:Y:S01]  /*6fd0*/  @!P2 PLOP3.LUT P0, PT, P1, PT, PT, 0x8, 0x0 ;  /* 0x000000000000a81c */ /* 0x000fe20000f0e170 */
[----:B------:R-:W-:-:S12]  /*6fe0*/  BRA `(.L_x_107) ;  /* 0x0000000000047947 */ /* 0x000fd80003800000 */
.L_x_106:
[----:B-12--5:R-:W-:-:S13]  /*6ff0*/  FSETP.EQ.AND P0, PT, R12, RZ, PT ;  /* 0x000000ff0c00720b */ /* 0x026fda0003f02000 */
.L_x_107:
[----:B------:R-:W-:Y:S02]  /*7000*/  ISETP.NE.AND P2, PT, R11, 0x3, PT ;  /* 0x000000030b00780c */ /* 0x000fe40003f45270 */
[----:B------:R-:W-:-:S04]  /*7010*/  ELECT P1, URZ, PT ;  /* 0x00000000003f782f */ /* 0x000fc80003820000 */
[----:B------:R-:W-:-:S07]  /*7020*/  PLOP3.LUT P0, PT, P1, P0, PT, 0x20, 0x0 ;  /* 0x000000000000781c */ /* 0x000fce0000f00470 */
[----:B------:R-:W-:Y:S06]  /*7030*/  @!P2 BRA `(.L_x_108) ;  /* 0x000000000004a947 */ /* 0x000fec0003800000 */
[----:B------:R-:W-:Y:S01]  /*7040*/  BPT.TRAP 0x1 ;  /* 0x000000040000795c */ /* 0x000fe20000300000 */
.L_x_108:
[----:B------:R-:W1:Y:S01]  /*7050*/  S2UR UR36, SR_CgaCtaId ;  /* 0x00000000002479c3 */ /* 0x000e620000008800 */
[----:B------:R-:W-:Y:S01]  /*7060*/  UMOV UR4, 0x400 ;  /* 0x0000040000047882 */ /* 0x000fe20000000000 */
[----:B---34-:R-:W-:Y:S01]  /*7070*/  SHF.L.U32 R4, R3, 0x1f, RZ ;  /* 0x0000001f03047819 */ /* 0x018fe200000006ff */
[----:B-1----:R-:W-:-:S09]  /*7080*/  ULEA UR4, UR36, UR4, 0x18 ;  /* 0x0000000424047291 */ /* 0x002fd2000f8ec03f */
[----:B------:R-:W1:Y:S02]  /*7090*/  SYNCS.PHASECHK.TRANS64.TRYWAIT P1, [UR4+0xc0], R4 ;  /* 0x0000c004ff0075a7 */ /* 0x000e640008020144 */
[----:B-1----:R-:W-:Y:S05]  /*70a0*/  @!P1 BRA `(.L_x_109) ;  /* 0x0000002000d89947 */ /* 0x002fea0003800000 */
.L_x_177:
[----:B------:R-:W-:Y:S04]  /*70b0*/  BSSY B0, `(.L_x_110) ;  /* 0x000000e000007945 */ /* 0x000fe80003800000 */
[----:B------:R-:W-:Y:S05]  /*70c0*/  @!P0 BRA `(.L_x_111) ;  /* 0x0000000000308947 */ /* 0x000fea0003800000 */
[----:B------:R-:W-:Y:S01]  /*70d0*/  R2UR UR12, R7 ;  /* 0x00000000070c72ca */ /* 0x000fe200000e0000 */
[----:B------:R-:W-:Y:S02]  /*70e0*/  UIADD3 UR16, UP0, UR6, 0x3f0, URZ ;  /* 0x000003f006107890 */ /* 0x000fe4000ff1e03f */
[----:B------:R-:W-:Y:S02]  /*70f0*/  UIADD3 UR8, UR4, 0x100, URZ ;  /* 0x0000010004087890 */ /* 0x000fe4000fffe03f */
[----:B------:R-:W-:Y:S02]  /*7100*/  UIADD3 UR9, UR4, 0xa0, URZ ;  /* 0x000000a004097890 */ /* 0x000fe4000fffe03f */
[----:B------:R-:W-:Y:S01]  /*7110*/  UIADD3.X UR17, URZ, UR7, URZ, UP0, !UPT ;  /* 0x000000073f117290 */ /* 0x000fe200087fe43f */
[----:B------:R-:W-:Y:S01]  /*7120*/  UMOV UR18, 0x0 ;  /* 0x0000000000127882 */ /* 0x000fe20000000000 */
[----:B------:R-:W-:-:S07]  /*7130*/  UMOV UR19, 0x10000000 ;  /* 0x1000000000137882 */ /* 0x000fce0000000000 */
[----:B------:R2:W-:Y:S02]  /*7140*/  UTMALDG.3D [UR8], [UR16], desc[UR18] ;  /* 0x00001208100075b4 */ /* 0x0005e40008011000 */
[----:B--2---:R-:W-:Y:S05]  /*7150*/  @!P2 BRA `(.L_x_112) ;  /* 0x000000000004a947 */ /* 0x004fea0003800000 */
[----:B------:R-:W-:Y:S01]  /*7160*/  BPT.TRAP 0x1 ;  /* 0x000000040000795c */ /* 0x000fe20000300000 */
.L_x_112:
[----:B-1----:R-:W1:Y:S02]  /*7170*/  LDC R5, c[0x0][0x800] ;  /* 0x00020000ff057b82 */ /* 0x002e640000000800 */
[----:B-1----:R2:W-:Y:S02]  /*7180*/  SYNCS.ARRIVE.TRANS64.RED.A0TR RZ, [UR4+0xa0], R5 ;  /* 0x0000a005ffff79a7 */ /* 0x0025e40008300404 */
.L_x_111:
[----:B------:R-:W-:Y:S05]  /*7190*/  BSYNC B0 ;  /* 0x0000000000007941 */ /* 0x000fea0003800000 */
.L_x_110:
[----:B------:R-:W-:Y:S05]  /*71a0*/  @!P2 BRA `(.L_x_113) ;  /* 0x000000000004a947 */ /* 0x000fea0003800000 */
[----:B------:R-:W-:Y:S01]  /*71b0*/  BPT.TRAP 0x1 ;  /* 0x000000040000795c */ /* 0x000fe20000300000 */
.L_x_113:
[----:B------:R-:W-:-:S04]  /*71c0*/  UIADD3 UR5, UR4, 0xa0, URZ ;  /* 0x000000a004057890 */ /* 0x000fc8000fffe03f */
[----:B------:R-:W-:-:S09]  /*71d0*/  UPRMT UR5, UR36, 0x654, UR5 ;  /* 0x0000065424057896 */ /* 0x000fd20008000005 */
[----:B------:R-:W-:Y:S01]  /*71e0*/  SYNCS.ARRIVE.TRANS64.RED.A1T0 RZ, [UR5], RZ ;  /* 0x000000ffffff79a7 */ /* 0x000fe20008100405 */
[----:B------:R-:W-:Y:S05]  /*71f0*/  @!P2 BRA `(.L_x_114) ;  /* 0x000000000004a947 */ /* 0x000fea0003800000 */
[----:B------:R-:W-:Y:S01]  /*7200*/  BPT.TRAP 0x1 ;  /* 0x000000040000795c */ /* 0x000fe20000300000 */
.L_x_114:
[----:B------:R-:W3:Y:S02]  /*7210*/  SYNCS.PHASECHK.TRANS64.TRYWAIT P1, [UR4+0xc8], R4 ;  /* 0x0000c804ff0075a7 */ /* 0x000ee40008020144 */
[----:B---3--:R-:W-:Y:S05]  /*7220*/  @!P1 BRA `(.L_x_115) ;  /* 0x0000002000909947 */ /* 0x008fea0003800000 */
.L_x_178:
[----:B------:R-:W-:Y:S04]  /*7230*/  BSSY B0, `(.L_x_116) ;  /* 0x0000010000007945 */ /* 0x000fe80003800000 */
[----:B------:R-:W-:Y:S05]  /*7240*/  @!P0 BRA `(.L_x_117) ;  /* 0x0000000000388947 */ /* 0x000fea0003800000 */
[----:B------:R-:W-:Y:S01]  /*7250*/  UIADD3 UR8, UP0, UR6, 0x3f0, URZ ;  /* 0x000003f006087890 */ /* 0x000fe2000ff1e03f */
[----:B------:R-:W-:Y:S01]  /*7260*/  R2UR UR20, R7 ;  /* 0x00000000071472ca */ /* 0x000fe200000e0000 */
[----:B------:R-:W-:Y:S02]  /*7270*/  UIADD3 UR19, UR11, 0x80, URZ ;  /* 0x000000800b137890 */ /* 0x000fe4000fffe03f */
[----:B------:R-:W-:Y:S02]  /*7280*/  UIADD3 UR16, UR4, 0x1100, URZ ;  /* 0x0000110004107890 */ /* 0x000fe4000fffe03f */
[----:B------:R-:W-:Y:S02]  /*7290*/  UIADD3 UR17, UR4, 0xa8, URZ ;  /* 0x000000a804117890 */ /* 0x000fe4000fffe03f */
[----:B------:R-:W-:Y:S01]  /*72a0*/  UIADD3.X UR9, URZ, UR7, URZ, UP0, !UPT ;  /* 0x000000073f097290 */ /* 0x000fe200087fe43f */
[----:B------:R-:W-:Y:S01]  /*72b0*/  UMOV UR26, 0x0 ;  /* 0x00000000001a7882 */ /* 0x000fe20000000000 */
[----:B------:R-:W-:Y:S01]  /*72c0*/  UMOV UR27, 0x10000000 ;  /* 0x10000000001b7882 */ /* 0x000fe20000000000 */
[----:B------:R-:W-:-:S06]  /*72d0*/  UMOV UR18, UR10 ;  /* 0x0000000a00127c82 */ /* 0x000fcc0008000000 */
[----:B------:R3:W-:Y:S02]  /*72e0*/  UTMALDG.3D [UR16], [UR8], desc[UR26] ;  /* 0x00001a10080075b4 */ /* 0x0007e40008011000 */
[----:B---3--:R-:W-:Y:S05]  /*72f0*/  @!P2 BRA `(.L_x_118) ;  /* 0x000000000004a947 */ /* 0x008fea0003800000 */
[----:B------:R-:W-:Y:S01]  /*7300*/  BPT.TRAP 0x1 ;  /* 0x000000040000795c */ /* 0x000fe20000300000 */
.L_x_118:
[----:B-12---:R-:W1:Y:S02]  /*7310*/  LDC R5, c[0x0][0x800] ;  /* 0x00020000ff057b82 */ /* 0x006e640000000800 */
[----:B-1----:R3:W-:Y:S02]  /*7320*/  SYNCS.ARRIVE.TRANS64.RED.A0TR RZ, [UR4+0xa8], R5 ;  /* 0x0000a805ffff79a7 */ /* 0x0027e40008300404 */
.L_x_117:
[----:B------:R-:W-:Y:S05]  /*7330*/  BSYNC B0 ;  /* 0x0000000000007941 */ /* 0x000fea0003800000 */
.L_x_116:
[----:B------:R-:W-:Y:S05]  /*7340*/  @!P2 BRA `(.L_x_119) ;  /* 0x000000000004a947 */ /* 0x000fea0003800000 */
[----:B------:R-:W-:Y:S01]  /*7350*/  BPT.TRAP 0x1 ;  /* 0x000000040000795c */ /* 0x000fe20000300000 */
.L_x_119:
[----:B------:R-:W-:Y:S02]  /*7360*/  UIADD3 UR5, UR4, 0xa8, URZ ;  /* 0x000000a804057890 */ /* 0x000fe4000fffe03f */
[----:B------:R-:W-:Y:S02]  /*7370*/  UIADD3 UR10, UR10, 0x20, URZ ;  /* 0x000000200a0a7890 */ /* 0x000fe4000fffe03f */
[----:B------:R-:W-:-:S09]  /*7380*/  UPRMT UR5, UR36, 0x654, UR5 ;  /* 0x0000065424057896 */ /* 0x000fd20008000005 */
[----:B------:R-:W-:Y:S01]  /*7390*/  SYNCS.ARRIVE.TRANS64.RED.A1T0 RZ, [UR5], RZ ;  /* 0x000000ffffff79a7 */ /* 0x000fe20008100405 */
[----:B------:R-:W-:Y:S05]  /*73a0*/  @!P2 BRA `(.L_x_120) ;  /* 0x000000000004a947 */ /* 0x000fea0003800000 */
[----:B------:R-:W-:Y:S01]  /*73b0*/  BPT.TRAP 0x1 ;  /* 0x000000040000795c */ /* 0x000fe20000300000 */
.L_x_120:
[----:B------:R-:W4:Y:S02]  /*73c0*/  SYNCS.PHASECHK.TRANS64.TRYWAIT P1, [UR4+0xd0], R4 ;  /* 0x0000d004ff0075a7 */ /* 0x000f240008020144 */
[----:B----4-:R-:W-:Y:S05]  /*73d0*/  @!P1 BRA `(.L_x_121) ;  /* 0x00000020003c9947 */ /* 0x010fea0003800000 */
.L_x_179:
        /* <DEDUP_REMOVED lines=10> */
[----:B----4-:R-:W-:Y:S05]  /*7480*/  @!P2 BRA `(.L_x_124) ;  /* 0x000000000004a947 */ /* 0x010fea0003800000 */
[----:B------:R-:W-:Y:S01]  /*7490*/  BPT.TRAP 0x1 ;  /* 0x000000040000795c */ /* 0x000fe20000300000 */
.L_x_124:
[----:B-123--:R-:W1:Y:S02]  /*74a0*/  LDC R5, c[0x0][0x800] ;  /* 0x00020000ff057b82 */ /* 0x00ee640000000800 */
[----:B-1----:R4:W-:Y:S02]  /*74b0*/  SYNCS.ARRIVE.TRANS64.RED.A0TR RZ, [UR4+0xb0], R5 ;  /* 0x0000b005ffff79a7 */ /* 0x0029e40008300404 */
.L_x_123:
[----:B------:R-:W-:Y:S05]  /*74c0*/  BSYNC B0 ;  /* 0x0000000000007941 */ /* 0x000fea0003800000 */
.L_x_122:
[----:B------:R-:W-:Y:S05]  /*74d0*/  @!P2 BRA `(.L_x_125) ;  /* 0x000000000004a947 */ /* 0x000fea0003800000 */
[----:B------:R-:W-:Y:S01]  /*74e0*/  BPT.TRAP 0x1 ;  /* 0x000000040000795c */ /* 0x000fe20000300000 */
.L_x_125:
[----:B------:R-:W-:-:S04]  /*74f0*/  UIADD3 UR5, UR4, 0xb0, URZ ;  /* 0x000000b004057890 */ /* 0x000fc8000fffe03f */
[----:B------:R-:W-:-:S09]  /*7500*/  UPRMT UR5, UR36, 0x654, UR5 ;  /* 0x0000065424057896 */ /* 0x000fd20008000005 */
[----:B------:R-:W-:Y:S01]  /*7510*/  SYNCS.ARRIVE.TRANS64.RED.A1T0 RZ, [UR5], RZ ;  /* 0x000000ffffff79a7 */ /* 0x000fe20008100405 */
[----:B------:R-:W-:Y:S05]  /*7520*/  @!P2 BRA `(.L_x_126) ;  /* 0x000000000004a947 */ /* 0x000fea0003800000 */
[----:B------:R-:W-:Y:S01]  /*7530*/  BPT.TRAP 0x1 ;  /* 0x000000040000795c */ /* 0x000fe20000300000 */
.L_x_126:
[----:B------:R-:W5:Y:S02]  /*7540*/  SYNCS.PHASECHK.TRANS64.TRYWAIT P1, [UR4+0xd8], R4 ;  /* 0x0000d804ff0075a7 */ /* 0x000f640008020144 */
[----:B-----5:R-:W-:Y:S05]  /*7550*/  @!P1 BRA `(.L_x_127) ;  /* 0x0000001c00f49947 */ /* 0x020fea0003800000 */
.L_x_180:
[----:B------:R-:W-:Y:S04]  /*7560*/  BSSY B0, `(.L_x_128) ;  /* 0x0000010000007945 */ /* 0x000fe80003800000 */
[----:B------:R-:W-:Y:S05]  /*7570*/  @!P0 BRA `(.L_x_129) ;  /* 0x0000000000388947 */ /* 0x000fea0003800000 */
[----:B------:R-:W-:Y:S01]  /*7580*/  R2UR UR20, R7 ;  /* 0x00000000071472ca */ /* 0x000fe200000e0000 */
[----:B------:R-:W-:Y:S02]  /*7590*/  UIADD3 UR8, UP0, UR6, 0x3f0, URZ ;  /* 0x000003f006087890 */ /* 0x000fe4000ff1e03f */
        /* <DEDUP_REMOVED lines=8> */
[----:B-1----:R-:W-:Y:S05]  /*7620*/  @!P2 BRA `(.L_x_130) ;  /* 0x000000000004a947 */ /* 0x002fea0003800000 */
[----:B------:R-:W-:Y:S01]  /*7630*/  BPT.TRAP 0x1 ;  /* 0x000000040000795c */ /* 0x000fe20000300000 */
.L_x_130:
[----:B------:R-:W1:Y:S02]  /*7640*/  LDC R4, c[0x0][0x800] ;  /* 0x00020000ff047b82 */ /* 0x000e640000000800 */
[----:B-1----:R1:W-:Y:S02]  /*7650*/  SYNCS.ARRIVE.TRANS64.RED.A0TR RZ, [UR4+0xb8], R4 ;  /* 0x0000b804ffff79a7 */ /* 0x0023e40008300404 */
.L_x_129:
[----:B------:R-:W-:Y:S05]  /*7660*/  BSYNC B0 ;  /* 0x0000000000007941 */ /* 0x000fea0003800000 */
.L_x_128:
[----:B------:R-:W-:Y:S05]  /*7670*/  @!P2 BRA `(.L_x_131) ;  /* 0x000000000004a947 */ /* 0x000fea0003800000 */
[----:B------:R-:W-:Y:S01]  /*7680*/  BPT.TRAP 0x1 ;  /* 0x000000040000795c */ /* 0x000fe20000300000 */
.L_x_131:
[----:B------:R-:W-:Y:S01]  /*7690*/  IADD3 R16, P0, R16, UR40, RZ ;  /* 0x0000002810107c10 */ /* 0x000fe2000ff1e0ff */
[----:B------:R-:W-:Y:S01]  /*76a0*/  UIADD3 UR4, UR4, 0xb8, URZ ;  /* 0x000000b804047890 */ /* 0x000fe2000fffe03f */
[----:B------:R-:W-:Y:S01]  /*76b0*/  LOP3.LUT R3, R3, 0x1, RZ, 0x3c, !PT ;  /* 0x0000000103037812 */ /* 0x000fe200078e3cff */
[----:B------:R-:W-:Y:S01]  /*76c0*/  IMAD.MOV.U32 R21, RZ, RZ, -0x1 ;  /* 0xffffffffff157424 */ /* 0x000fe200078e00ff */
[----:B------:R-:W-:Y:S01]  /*76d0*/  IADD3.X R17, R17, UR38, RZ, P0, !PT ;  /* 0x0000002611117c10 */ /* 0x000fe200087fe4ff */
[----:B------:R-:W-:Y:S01]  /*76e0*/  UPRMT UR4, UR36, 0x654, UR4 ;  /* 0x0000065424047896 */ /* 0x000fe20008000004 */
[----:B------:R-:W-:Y:S01]  /*76f0*/  ISETP.GE.U32.AND P0, PT, R16, UR22, PT ;  /* 0x0000001610007c0c */ /* 0x000fe2000bf06070 */
[----:B------:R-:W-:Y:S01]  /*7700*/  IMAD.MOV.U32 R7, RZ, RZ, -0x1 ;  /* 0xffffffffff077424 */ /* 0x000fe200078e00ff */
[----:B-1----:R-:W-:Y:S02]  /*7710*/  PRMT R4, RZ, 0x7610, R4 ;  /* 0x00007610ff047816 */ /* 0x002fe40000000004 */
[----:B------:R-:W-:-:S02]  /*7720*/  ISETP.GE.U32.AND.EX P0, PT, R17, UR23, PT, P0 ;  /* 0x0000001711007c0c */ /* 0x000fc4000bf06100 */
[----:B------:R-:W-:Y:S02]  /*7730*/  MOV R20, 0xffffffff ;  /* 0xffffffff00147802 */ /* 0x000fe40000000f00 */
[----:B------:R-:W-:Y:S09]  /*7740*/  SYNCS.ARRIVE.TRANS64.RED.A1T0 RZ, [UR4], RZ ;  /* 0x000000ffffff79a7 */ /* 0x000ff20008100404 */
[----:B------:R-:W-:Y:S05]  /*7750*/  @P0 BRA `(.L_x_132) ;  /* 0x0000000400580947 */ /* 0x000fea0003800000 */
[----:B------:R-:W1:Y:S01]  /*7760*/  S2R R18, SR_CTAID.X ;  /* 0x0000000000127919 */ /* 0x000e620000002500 */
[----:B------:R-:W5:Y:S01]  /*7770*/  LDC.64 R14, c[0x0][0x8d0] ;  /* 0x00023400ff0e7b82 */ /* 0x000f620000000a00 */
[----:B------:R-:W-:Y:S01]  /*7780*/  ULDC UR4, c[0x0][0x150] ;  /* 0x0000540000047ab9 */ /* 0x000fe20000000800 */
[----:B------:R-:W-:Y:S01]  /*7790*/  IMAD.MOV.U32 R7, RZ, RZ, R16 ;  /* 0x000000ffff077224 */ /* 0x000fe200078e0010 */
[----:B------:R-:W2:Y:S01]  /*77a0*/  S2R R19, SR_CTAID.Y ;  /* 0x0000000000137919 */ /* 0x000ea20000002600 */
[----:B------:R-:W-:-:S04]  /*77b0*/  IMAD.MOV.U32 R23, RZ, RZ, R17 ;  /* 0x000000ffff177224 */ /* 0x000fc800078e0011 */
[----:B------:R-:W2:Y:S08]  /*77c0*/  LDC R21, c[0x0][0x144] ;  /* 0x00005100ff157b82 */ /* 0x000eb00000000800 */
[----:B------:R-:W3:Y:S01]  /*77d0*/  LDC R20, c[0x0][0x8d8] ;  /* 0x00023600ff147b82 */ /* 0x000ee20000000800 */
[----:B-----5:R-:W-:-:S04]  /*77e0*/  ISETP.NE.U32.AND P0, PT, R14, RZ, PT ;  /* 0x000000ff0e00720c */ /* 0x020fc80003f05070 */
[----:B------:R-:W-:Y:S02]  /*77f0*/  ISETP.NE.AND.EX P0, PT, R15, RZ, PT, P0 ;  /* 0x000000ff0f00720c */ /* 0x000fe40003f05300 */
[----:B-1----:R-:W-:Y:S02]  /*7800*/  I2FP.F32.U32 R4, R18 ;  /* 0x0000001200047245 */ /* 0x002fe40000201000 */
[----:B--2---:R-:W-:-:S03]  /*7810*/  I2FP.F32.U32 R22, R19 ;  /* 0x0000001300167245 */ /* 0x004fc60000201000 */
[----:B------:R-:W-:-:S04]  /*7820*/  FMUL R4, R4, UR4 ;  /* 0x0000000404047c20 */ /* 0x000fc80008400000 */
[----:B------:R1:W2:Y:S02]  /*7830*/  F2I.U32.TRUNC.NTZ R13, R4 ;  /* 0x00000004000d7305 */ /* 0x0002a4000020f000 */
[----:B---3--:R-:W-:Y:S05]  /*7840*/  @!P0 BRA `(.L_x_133) ;  /* 0x0000000000308947 */ /* 0x008fea0003800000 */
[----:B----4-:R-:W3:Y:S02]  /*7850*/  LDC R5, c[0x0][0x8dc] ;  /* 0x00023700ff057b82 */ /* 0x010ee40000000800 */
[----:B---3--:R-:W-:-:S04]  /*7860*/  IADD3 R5, P0, R16, R5, RZ ;  /* 0x0000000510057210 */ /* 0x008fc80007f1e0ff */
[----:B------:R-:W-:-:S05]  /*7870*/  IADD3.X R23, RZ, R17, RZ, P0, !PT ;  /* 0x00000011ff177210 */ /* 0x000fca00007fe4ff */
[----:B------:R-:W-:-:S04]  /*7880*/  IMAD.WIDE.U32 R6, R23, R14, RZ ;  /* 0x0000000e17067225 */ /* 0x000fc800078e00ff */
[----:B------:R-:W-:-:S04]  /*7890*/  IMAD.WIDE.U32 R6, P0, R5, R15, R6 ;  /* 0x0000000f05067225 */ /* 0x000fc80007800006 */
[----:B-1----:R-:W-:-:S04]  /*78a0*/  IMAD.WIDE.U32 R4, R5, R14, RZ ;  /* 0x0000000e05047225 */ /* 0x002fc800078e00ff */
[----:B------:R-:W-:Y:S01]  /*78b0*/  IMAD.MOV.U32 R4, RZ, RZ, R7 ;  /* 0x000000ffff047224 */ /* 0x000fe200078e0007 */
[----:B------:R-:W-:Y:S01]  /*78c0*/  IADD3 RZ, P1, R5, R6, RZ ;  /* 0x0000000605ff7210 */ /* 0x000fe20007f3e0ff */
[----:B------:R-:W-:-:S04]  /*78d0*/  IMAD.X R5, RZ, RZ, RZ, P0 ;  /* 0x000000ffff057224 */ /* 0x000fc800000e06ff */
[----:B------:R-:W-:-:S04]  /*78e0*/  IMAD.WIDE.U32.X R4, R23, R15, R4, P1 ;  /* 0x0000000f17047225 */ /* 0x000fc800008e0404 */
[----:B------:R-:W-:Y:S01]  /*78f0*/  IMAD.MOV.U32 R7, RZ, RZ, R4 ;  /* 0x000000ffff077224 */ /* 0x000fe200078e0004 */
[----:B------:R-:W-:-:S07]  /*7900*/  MOV R23, R5 ;  /* 0x0000000500177202 */ /* 0x000fce0000000f00 */
.L_x_133:
[----:B------:R-:W-:Y:S01]  /*7910*/  ULDC UR4, c[0x0][0x154] ;  /* 0x0000550000047ab9 */ /* 0x000fe20000000800 */
[----:B------:R-:W3:Y:S01]  /*7920*/  LDC R24, c[0x0][0x148] ;  /* 0x00005200ff187b82 */ /* 0x000ee20000000800 */
[----:B------:R-:W-:Y:S01]  /*7930*/  FMUL R14, R22, UR4 ;  /* 0x00000004160e7c20 */ /* 0x000fe20008400000 */
[----:B------:R-:W-:Y:S01]  /*7940*/  ISETP.NE.AND P2, PT, R2, 0x1, PT ;  /* 0x000000010200780c */ /* 0x000fe20003f45270 */
[----:B--2---:R-:W-:Y:S01]  /*7950*/  IMAD.MOV R6, RZ, RZ, -R13 ;  /* 0x000000ffff067224 */ /* 0x004fe200078e0a0d */
[-CC-:B------:R-:W-:Y:S02]  /*7960*/  SHF.R.U64 R13, R7, R20.reuse, R23.reuse ;  /* 0x00000014070d7219 */ /* 0x180fe40000001217 */
[----:B------:R-:W-:Y:S01]  /*7970*/  SHF.R.U32.HI R20, RZ, R20, R23 ;  /* 0x00000014ff147219 */ /* 0x000fe20000011617 */
[----:B------:R-:W2:Y:S01]  /*7980*/  F2I.U32.TRUNC.NTZ R14, R14 ;  /* 0x0000000e000e7305 */ /* 0x000ea2000020f000 */
[----:B-1--4-:R-:W1:Y:S01]  /*7990*/  LDC.64 R4, c[0x0][0x8c8] ;  /* 0x00023200ff047b82 */ /* 0x012e620000000a00 */
[----:B------:R-:W-:Y:S01]  /*79a0*/  IMAD R18, R21, R6, R18 ;  /* 0x0000000615127224 */ /* 0x000fe200078e0212 */
[----:B------:R-:W-:-:S05]  /*79b0*/  IADD3 R21, P0, RZ, -R13, RZ ;  /* 0x8000000dff157210 */ /* 0x000fca0007f1e0ff */
[----:B------:R-:W-:Y:S01]  /*79c0*/  IMAD.X R7, RZ, RZ, ~R20, P0 ;  /* 0x000000ffff077224 */ /* 0x000fe200000e0e14 */
[----:B------:R-:W4:Y:S01]  /*79d0*/  LDC R22, c[0x0][0x8c0] ;  /* 0x00023000ff167b82 */ /* 0x000f220000000800 */
[----:B--2---:R-:W-:-:S07]  /*79e0*/  IMAD.MOV R15, RZ, RZ, -R14 ;  /* 0x000000ffff0f7224 */ /* 0x004fce00078e0a0e */
[----:B------:R-:W2:Y:S01]  /*79f0*/  LDC R25, c[0x0][0x8b0] ;  /* 0x00022c00ff197b82 */ /* 0x000ea20000000800 */
[----:B---3--:R-:W-:-:S07]  /*7a00*/  @P2 IMAD R18, R24, R15, R19 ;  /* 0x0000000f18122224 */ /* 0x008fce00078e0213 */
[----:B------:R-:W3:Y:S01]  /*7a10*/  LDC.64 R14, c[0x0][0x8e8] ;  /* 0x00023a00ff0e7b82 */ /* 0x000ee20000000a00 */
[----:B-1----:R-:W-:-:S04]  /*7a20*/  IMAD R6, R7, R4, RZ ;  /* 0x0000000407067224 */ /* 0x002fc800078e02ff */
[C---:B------:R-:W-:Y:S02]  /*7a30*/  IMAD R7, R21.reuse, R5, R6 ;  /* 0x0000000515077224 */ /* 0x040fe400078e0206 */
[----:B------:R-:W-:Y:S01]  /*7a40*/  IMAD.WIDE.U32 R4, R21, R4, R16 ;  /* 0x0000000415047225 */ /* 0x000fe200078e0010 */
[----:B------:R-:W1:Y:S04]  /*7a50*/  LDC R6, c[0x0][0x900] ;  /* 0x00024000ff067b82 */ /* 0x000e680000000800 */
[----:B------:R-:W-:-:S04]  /*7a60*/  IADD3 R5, R5, R7, RZ ;  /* 0x0000000705057210 */ /* 0x000fc80007ffe0ff */
[----:B------:R-:W1:Y:S01]  /*7a70*/  LDC R24, c[0x0][0x8f0] ;  /* 0x00023c00ff187b82 */ /* 0x000e620000000800 */
[-CC-:B----4-:R-:W-:Y:S02]  /*7a80*/  SHF.R.U64 R23, R4, R22.reuse, R5.reuse ;  /* 0x0000001604177219 */ /* 0x190fe40000001205 */
[----:B------:R-:W-:-:S04]  /*7a90*/  SHF.R.U32.HI R4, RZ, R22, R5 ;  /* 0x00000016ff047219 */ /* 0x000fc80000011605 */
[-CC-:B--2---:R-:W-:Y:S01]  /*7aa0*/  SHF.R.U64 R22, R23, R25.reuse, R4.reuse ;  /* 0x0000001917167219 */ /* 0x184fe20000001204 */
[----:B------:R-:W2:Y:S01]  /*7ab0*/  LDC R20, c[0x0][0x8e0] ;  /* 0x00023800ff147b82 */ /* 0x000ea20000000800 */
[----:B---3--:R-:W-:Y:S02]  /*7ac0*/  ISETP.NE.U32.AND P0, PT, R14, RZ, PT ;  /* 0x000000ff0e00720c */ /* 0x008fe40003f05070 */
[----:B------:R-:W-:Y:S02]  /*7ad0*/  SHF.R.U32.HI R5, RZ, R25, R4 ;  /* 0x00000019ff057219 */ /* 0x000fe40000011604 */
[----:B------:R-:W-:-:S03]  /*7ae0*/  ISETP.NE.AND.EX P0, PT, R15, RZ, PT, P0 ;  /* 0x000000ff0f00720c */ /* 0x000fc60003f05300 */
[----:B------:R-:W3:Y:S01]  /*7af0*/  LDC R21, c[0x0][0x8b8] ;  /* 0x00022e00ff157b82 */ /* 0x000ee20000000800 */
[-CC-:B-1----:R-:W-:Y:S02]  /*7b00*/  SHF.R.U64 R25, R22, R6.reuse, R5.reuse ;  /* 0x0000000616197219 */ /* 0x182fe40000001205 */
[----:B------:R-:W-:-:S03]  /*7b10*/  SHF.R.U32.HI R27, RZ, R6, R5 ;  /* 0x00000006ff1b7219 */ /* 0x000fc60000011605 */
[----:B------:R-:W-:Y:S02]  /*7b20*/  IMAD.MOV.U32 R4, RZ, RZ, R25 ;  /* 0x000000ffff047224 */ /* 0x000fe400078e0019 */
[----:B------:R-:W1:Y:S01]  /*7b30*/  LDC R19, c[0x0][0x8a8] ;  /* 0x00022a00ff137b82 */ /* 0x000e620000000800 */
[----:B------:R-:W-:Y:S01]  /*7b40*/  IMAD.MOV.U32 R5, RZ, RZ, R27 ;  /* 0x000000ffff057224 */ /* 0x000fe200078e001b */
[----:B------:R-:W-:Y:S06]  /*7b50*/  @!P0 BRA `(.L_x_134) ;  /* 0x0000000000288947 */ /* 0x000fec0003800000 */
[----:B------:R-:W4:Y:S02]  /*7b60*/  LDC R4, c[0x0][0x8f4] ;  /* 0x00023d00ff047b82 */ /* 0x000f240000000800 */
[----:B----4-:R-:W-:-:S05]  /*7b70*/  IADD3 R5, P0, R25, R4, RZ ;  /* 0x0000000419057210 */ /* 0x010fca0007f1e0ff */
[----:B------:R-:W-:-:S04]  /*7b80*/  IMAD.X R27, RZ, RZ, R27, P0 ;  /* 0x000000ffff1b7224 */ /* 0x000fc800000e061b */
[----:B------:R-:W-:-:S04]  /*7b90*/  IMAD.WIDE.U32 R6, R27, R14, RZ ;  /* 0x0000000e1b067225 */ /* 0x000fc800078e00ff */
[----:B------:R-:W-:-:S04]  /*7ba0*/  IMAD.WIDE.U32 R6, P0, R5, R15, R6 ;  /* 0x0000000f05067225 */ /* 0x000fc80007800006 */
[----:B------:R-:W-:-:S04]  /*7bb0*/  IMAD.WIDE.U32 R4, R5, R14, RZ ;  /* 0x0000000e05047225 */ /* 0x000fc800078e00ff */
[----:B------:R-:W-:Y:S01]  /*7bc0*/  IMAD.MOV.U32 R4, RZ, RZ, R7 ;  /* 0x000000ffff047224 */ /* 0x000fe200078e0007 */
[----:B------:R-:W-:Y:S02]  /*7bd0*/  IADD3 RZ, P1, R5, R6, RZ ;  /* 0x0000000605ff7210 */ /* 0x000fe40007f3e0ff */
[----:B------:R-:W-:-:S03]  /*7be0*/  IADD3.X R5, RZ, RZ, RZ, P0, !PT ;  /* 0x000000ffff057210 */ /* 0x000fc600007fe4ff */
[----:B------:R-:W-:-:S08]  /*7bf0*/  IMAD.WIDE.U32.X R4, R27, R15, R4, P1 ;  /* 0x0000000f1b047225 */ /* 0x000fd000008e0404 */
.L_x_134:
[----:B------:R-:W-:Y:S02]  /*7c00*/  SHF.R.U64 R5, R4, R24, R5 ;  /* 0x0000001804057219 */ /* 0x000fe40000001205 */
[----:B------:R-:W-:Y:S02]  /*7c10*/  LOP3.LUT R22, R22, R9, RZ, 0xc0, !PT ;  /* 0x0000000916167212 */ /* 0x000fe400078ec0ff */
[----:B------:R-:W-:Y:S01]  /*7c20*/  LOP3.LUT R6, R23, R8, RZ, 0xc0, !PT ;  /* 0x0000000817067212 */ /* 0x000fe200078ec0ff */
[----:B------:R-:W-:Y:S01]  /*7c30*/  IMAD.MOV R4, RZ, RZ, -R5 ;  /* 0x000000ffff047224 */ /* 0x000fe200078e0a05 */
[----:B------:R-:W-:Y:S01]  /*7c40*/  MOV R7, R13 ;  /* 0x0000000d00077202 */ /* 0x000fe20000000f00 */
[----:B------:R-:W-:Y:S02]  /*7c50*/  IMAD R22, R5, UR13, R22 ;  /* 0x0000000d05167c24 */ /* 0x000fe4000f8e0216 */
[----:B--2---:R-:W-:Y:S02]  /*7c60*/  IMAD R20, R4, R20, R25 ;  /* 0x0000001404147224 */ /* 0x004fe400078e0219 */
[----:B---3--:R-:W-:-:S02]  /*7c70*/  IMAD R21, R22, R21, R18 ;  /* 0x0000001516157224 */ /* 0x008fc400078e0212 */
[----:B-1----:R-:W-:Y:S02]  /*7c80*/  IMAD R6, R20, R19, R6 ;  /* 0x0000001314067224 */ /* 0x002fe400078e0206 */
[----:B------:R-:W-:-:S03]  /*7c90*/  IMAD.MOV.U32 R4, RZ, RZ, 0x1 ;  /* 0x00000001ff047424 */ /* 0x000fc600078e00ff */
[----:B------:R-:W-:Y:S02]  /*7ca0*/  SEL R20, R6, R21, !P2 ;  /* 0x0000001506147207 */ /* 0x000fe40005000000 */
[----:B------:R-:W-:-:S07]  /*7cb0*/  SEL R21, R21, R6, !P2 ;  /* 0x0000000615157207 */ /* 0x000fce0005000000 */
.L_x_132:
[----:B------:R-:W-:-:S13]  /*7cc0*/  LOP3.LUT P0, RZ, R4, 0xff, RZ, 0xc0, !PT ;  /* 0x000000ff04ff7812 */ /* 0x000fda000780c0ff */
[----:B------:R-:W-:Y:S05]  /*7cd0*/  @P0 BRA `(.L_x_135) ;  /* 0xfffffff0005c0947 */ /* 0x000fea000383ffff */
.L_x_103:
[----:B------:R-:W-:Y:S01]  /*7ce0*/  ELECT P0, URZ, PT ;  /* 0x00000000003f782f */ /* 0x000fe20003800000 */
[----:B------:R-:W-:-:S12]  /*7cf0*/  BSSY B0, `(.L_x_136) ;  /* 0x000001b000007945 */ /* 0x000fd80003800000 */
[----:B------:R-:W-:Y:S05]  /*7d00*/  @!P0 BRA `(.L_x_137) ;  /* 0x0000000000648947 */ /* 0x000fea0003800000 */
[----:B------:R-:W-:-:S04]  /*7d10*/  LOP3.LUT R0, R0, 0x2, RZ, 0xfc, !PT ;  /* 0x0000000200007812 */ /* 0x000fc800078efcff */
[----:B------:R-:W-:-:S13]  /*7d20*/  ISETP.NE.AND P1, PT, R0, 0x3, PT ;  /* 0x000000030000780c */ /* 0x000fda0003f25270 */
[----:B------:R-:W-:Y:S05]  /*7d30*/  @!P1 BRA `(.L_x_138) ;  /* 0x0000000000049947 */ /* 0x000fea0003800000 */
[----:B------:R-:W-:Y:S01]  /*7d40*/  BPT.TRAP 0x1 ;  /* 0x000000040000795c */ /* 0x000fe20000300000 */
.L_x_138:
[----:B--234-:R-:W-:Y:S01]  /*7d50*/  IMAD.U32 R5, RZ, RZ, UR36 ;  /* 0x00000024ff057e24 */ /* 0x01cfe2000f8e00ff */
[----:B------:R-:W-:Y:S02]  /*7d60*/  MOV R2, 0x400 ;  /* 0x0000040000027802 */ /* 0x000fe40000000f00 */
[----:B------:R-:W-:Y:S02]  /*7d70*/  SHF.L.U32 R0, R3, 0x1f, RZ ;  /* 0x0000001f03007819 */ /* 0x000fe400000006ff */
[----:B------:R-:W-:-:S04]  /*7d80*/  LEA R5, R5, R2, 0x18 ;  /* 0x0000000205057211 */ /* 0x000fc800078ec0ff */
[----:B------:R-:W1:Y:S02]  /*7d90*/  SYNCS.PHASECHK.TRANS64.TRYWAIT P0, [R5+URZ+0xc0], R0 ;  /* 0x0000c000050075a7 */ /* 0x000e64000800017f */
[----:B-1----:R-:W-:Y:S05]  /*7da0*/  @!P0 BRA `(.L_x_139) ;  /* 0x0000001400f88947 */ /* 0x002fea0003800000 */
.L_x_181:
[----:B------:R-:W-:Y:S05]  /*7db0*/  @!P1 BRA `(.L_x_140) ;  /* 0x0000000000049947 */ /* 0x000fea0003800000 */
[----:B------:R-:W-:Y:S01]  /*7dc0*/  BPT.TRAP 0x1 ;  /* 0x000000040000795c */ /* 0x000fe20000300000 */
.L_x_140:
[----:B------:R-:W2:Y:S02]  /*7dd0*/  SYNCS.PHASECHK.TRANS64.TRYWAIT P0, [R5+URZ+0xc8], R0 ;  /* 0x0000c800050075a7 */ /* 0x000ea4000800017f */
[----:B--2---:R-:W-:Y:S05]  /*7de0*/  @!P0 BRA `(.L_x_141) ;  /* 0x0000001400fc8947 */ /* 0x004fea0003800000 */
.L_x_182:
[----:B------:R-:W-:Y:S05]  /*7df0*/  @!P1 BRA `(.L_x_142) ;  /* 0x0000000000049947 */ /* 0x000fea0003800000 */
[----:B------:R-:W-:Y:S01]  /*7e00*/  BPT.TRAP 0x1 ;  /* 0x000000040000795c */ /* 0x000fe20000300000 */
.L_x_142:
[----:B------:R-:W3:Y:S02]  /*7e10*/  SYNCS.PHASECHK.TRANS64.TRYWAIT P0, [R5+URZ+0xd0], R0 ;  /* 0x0000d000050075a7 */ /* 0x000ee4000800017f */
[----:B---3--:R-:W-:Y:S05]  /*7e20*/  @!P0 BRA `(.L_x_143) ;  /* 0x0000001800008947 */ /* 0x008fea0003800000 */
.L_x_183:
[----:B------:R-:W-:Y:S05]  /*7e30*/  @!P1 BRA `(.L_x_144) ;  /* 0x0000000000049947 */ /* 0x000fea0003800000 */
[----:B------:R-:W-:Y:S01]  /*7e40*/  BPT.TRAP 0x1 ;  /* 0x000000040000795c */ /* 0x000fe20000300000 */
.L_x_144:
[----:B-123--:R-:W-:-:S07]  /*7e50*/  SHF.L.U32 R0, R3, 0x1f, RZ ;  /* 0x0000001f03007819 */ /* 0x00efce00000006ff */
.L_x_145:
[----:B-1----:R1:W2:Y:S02]  /*7e60*/  SYNCS.PHASECHK.TRANS64.TRYWAIT P0, [R5+URZ+0xd8], R0 ;  /* 0x0000d800050075a7 */ /* 0x0022a4000800017f */
[----:B--2---:R-:W-:Y:S05]  /*7e70*/  @!P0 NANOSLEEP.SYNCS 0x989680 ;  /* 0x009896800000895d */ /* 0x004fea0003900000 */
[----:B------:R-:W2:Y:S02]  /*7e80*/  @!P0 SYNCS.PHASECHK.TRANS64 P0, [R5+URZ+0xd8], R0 ;  /* 0x0000d800050085a7 */ /* 0x000ea4000800007f */
[----:B--2---:R-:W-:Y:S05]  /*7e90*/  @!P0 BRA `(.L_x_145) ;  /* 0xfffffffc00f08947 */ /* 0x004fea000383ffff */
.L_x_137:
[----:B------:R-:W-:Y:S05]  /*7ea0*/  BSYNC B0 ;  /* 0x0000000000007941 */ /* 0x000fea0003800000 */
.L_x_136:
[----:B------:R-:W-:Y:S05]  /*7eb0*/  EXIT ;  /* 0x000000000000794d */ /* 0x000fea0003800000 */
.L_x_98:
[----:B------:R-:W-:Y:S01]  /*7ec0*/  LOP3.LUT P0, RZ, R11, 0xff, RZ, 0xc0, !PT ;  /* 0x000000ff0bff7812 */ /* 0x000fe2000780c0ff */
[----:B------:R-:W-:Y:S02]  /*7ed0*/  IMAD.MOV.U32 R0, RZ, RZ, 0x1 ;  /* 0x00000001ff007424 */ /* 0x000fe400078e00ff */
[----:B------:R-:W-:-:S10]  /*7ee0*/  IMAD.MOV.U32 R12, RZ, RZ, RZ ;  /* 0x000000ffff0c7224 */ /* 0x000fd400078e00ff */
[----:B------:R-:W-:Y:S05]  /*7ef0*/  @!P0 BRA `(.L_x_146) ;  /* 0x0000000c00148947 */ /* 0x000fea0003800000 */
[----:B------:R-:W1:Y:S01]  /*7f00*/  LDC R0, c[0x0][0x28c] ;  /* 0x0000a300ff007b82 */ /* 0x000e620000000800 */
[C---:B------:R-:W-:Y:S01]  /*7f10*/  LOP3.LUT P2, RZ, R18.reuse, 0x7f, RZ, 0xc0, !PT ;  /* 0x0000007f12ff7812 */ /* 0x040fe2000784c0ff */
[----:B------:R-:W-:Y:S01]  /*7f20*/  ULDC UR5, c[0x0][0x900] ;  /* 0x0002400000057ab9 */ /* 0x000fe20000000800 */
[----:B------:R-:W-:Y:S01]  /*7f30*/  LOP3.LUT P0, RZ, R18, 0x1f, RZ, 0xc0, !PT ;  /* 0x0000001f12ff7812 */ /* 0x000fe2000780c0ff */
[----:B------:R-:W-:Y:S01]  /*7f40*/  UMOV UR6, 0xffffffff ;  /* 0xffffffff00067882 */ /* 0x000fe20000000000 */
[----:B------:R-:W-:Y:S01]  /*7f50*/  BSSY B0, `(.L_x_146) ;  /* 0x00000bf000007945 */ /* 0x000fe20003800000 */
[----:B------:R-:W-:Y:S01]  /*7f60*/  USHF.L.U32 UR6, UR6, UR5, URZ ;  /* 0x0000000506067299 */ /* 0x000fe2000800063f */
[----:B------:R-:W-:Y:S01]  /*7f70*/  IMAD.MOV.U32 R13, RZ, RZ, 0x1 ;  /* 0x00000001ff0d7424 */ /* 0x000fe200078e00ff */
[----:B------:R-:W-:Y:S01]  /*7f80*/  LOP3.LUT R11, R19, 0x2, RZ, 0xfc, !PT ;  /* 0x00000002130b7812 */ /* 0x000fe200078efcff */
[----:B------:R-:W-:Y:S01]  /*7f90*/  IMAD.MOV.U32 R12, RZ, RZ, RZ ;  /* 0x000000ffff0c7224 */ /* 0x000fe200078e00ff */
[----:B------:R-:W-:Y:S01]  /*7fa0*/  PLOP3.LUT P0, PT, P0, P2, PT, 0x8a, 0x0 ;  /* 0x000000000000781c */ /* 0x000fe20000705172 */
[----:B------:R-:W-:Y:S01]  /*7fb0*/  ULDC UR4, c[0x0][0x8a8] ;  /* 0x00022a0000047ab9 */ /* 0x000fe20000000800 */
[----:B------:R-:W-:-:S02]  /*7fc0*/  USHF.L.U32 UR17, UR37, UR5, URZ ;  /* 0x0000000525117299 */ /* 0x000fc4000800063f */
[----:B------:R-:W-:Y:S02]  /*7fd0*/  UIADD3 UR15, UR4, -0x1, URZ ;  /* 0xffffffff040f7890 */ /* 0x000fe4000fffe03f */
[----:B------:R-:W-:Y:S01]  /*7fe0*/  ULOP3.LUT UR16, URZ, UR6, URZ, 0x33, !UPT ;  /* 0x000000063f107292 */ /* 0x000fe2000f8e333f */
[----:B------:R-:W-:Y:S01]  /*7ff0*/  ULDC.64 UR20, c[0x0][0x198] ;  /* 0x0000660000147ab9 */ /* 0x000fe20000000a00 */
[----:B-1----:R-:W-:-:S04]  /*8000*/  IADD3 R0, R0, 0x3f, RZ ;  /* 0x0000003f00007810 */ /* 0x002fc80007ffe0ff */
[----:B------:R-:W-:-:S04]  /*8010*/  SHF.R.S32.HI R3, RZ, 0x1f, R0 ;  /* 0x0000001fff037819 */ /* 0x000fc80000011400 */
[----:B------:R-:W-:Y:S01]  /*8020*/  LEA.HI R3, R3, R0, RZ, 0x6 ;  /* 0x0000000003037211 */ /* 0x000fe200078f30ff */
[----:B------:R-:W-:-:S03]  /*8030*/  IMAD.MOV.U32 R0, RZ, RZ, 0x1 ;  /* 0x00000001ff007424 */ /* 0x000fc600078e00ff */
[----:B------:R-:W-:-:S04]  /*8040*/  SHF.R.S32.HI R3, RZ, 0x6, R3 ;  /* 0x00000006ff037819 */ /* 0x000fc80000011403 */
[----:B------:R-:W-:-:S07]  /*8050*/  IADD3 R10, R3, 0x1, RZ ;  /* 0x00000001030a7810 */ /* 0x000fce0007ffe0ff */
.L_x_158:
[----:B------:R-:W-:-:S03]  /*8060*/  UMOV UR4, 0xffffffff ;  /* 0xffffffff00047882 */ /* 0x000fc60000000000 */
[----:B------:R-:W-:Y:S05]  /*8070*/  BRA.DIV UR4, `(.L_x_147) ;  /* 0x0000001604807947 */ /* 0x000fea000b800000 */
[----:B------:R-:W-:-:S13]  /*8080*/  ELECT P6, URZ, PT ;  /* 0x00000000003f782f */ /* 0x000fda00038c0000 */
.L_x_186:
[----:B------:R-:W1:Y:S01]  /*8090*/  LDC R4, c[0x0][0x28c] ;  /* 0x0000a300ff047b82 */ /* 0x000e620000000800 */
[----:B------:R-:W-:Y:S01]  /*80a0*/  BSSY B1, `(.L_x_148) ;  /* 0x0000037000017945 */ /* 0x000fe20003800000 */
[----:B-1----:R-:W-:-:S13]  /*80b0*/  ISETP.LT.OR P6, PT, R4, 0x1, !P6 ;  /* 0x000000010400780c */ /* 0x002fda00077c1670 */
[----:B------:R-:W-:Y:S05]  /*80c0*/  @P6 BRA `(.L_x_149) ;  /* 0x0000000000d06947 */ /* 0x000fea0003800000 */
[----:B------:R-:W-:Y:S01]  /*80d0*/  IMAD.SHL.U32 R20, R20, 0x40, RZ ;  /* 0x0000004014147824 */ /* 0x000fe200078e00ff */
[----:B------:R-:W-:Y:S01]  /*80e0*/  MOV R4, R10 ;  /* 0x0000000a00047202 */ /* 0x000fe20000000f00 */
[----:B------:R-:W-:Y:S02]  /*80f0*/  IMAD.SHL.U32 R21, R21, 0x100, RZ ;  /* 0x0000010015157824 */ /* 0x000fe400078e00ff */
[----:B------:R-:W-:Y:S02]  /*8100*/  IMAD.MOV.U32 R14, RZ, RZ, RZ ;  /* 0x000000ffff0e7224 */ /* 0x000fe400078e00ff */
[----:B------:R-:W-:Y:S02]  /*8110*/  IMAD.MOV.U32 R5, RZ, RZ, R0 ;  /* 0x000000ffff057224 */ /* 0x000fe400078e0000 */
[----:B------:R-:W-:-:S07]  /*8120*/  IMAD.MOV.U32 R6, RZ, RZ, R12 ;  /* 0x000000ffff067224 */ /* 0x000fce00078e000c */
.L_x_153:
[----:B------:R-:W1:Y:S01]  /*8130*/  S2R R9, SR_CgaCtaId ;  /* 0x0000000000097919 */ /* 0x000e620000008800 */
[----:B------:R-:W-:-:S04]  /*8140*/  MOV R8, 0x400 ;  /* 0x0000040000087802 */ /* 0x000fc80000000f00 */
[----:B-1----:R-:W-:Y:S02]  /*8150*/  LEA R23, R9, R8, 0x18 ;  /* 0x0000000809177211 */ /* 0x002fe400078ec0ff */
[----:B------:R-:W-:Y:S01]  /*8160*/  SHF.L.U32 R8, R5, 0x1f, RZ ;  /* 0x0000001f05087819 */ /* 0x000fe200000006ff */
[----:B------:R-:W1:Y:S02]  /*8170*/  @!P2 LDC R9, c[0x0][0x500] ;  /* 0x00014000ff09ab82 */ /* 0x000e640000000800 */
[----:B------:R-:W-:-:S04]  /*8180*/  IMAD R15, R6, 0x8, R23 ;  /* 0x00000008060f7824 */ /* 0x000fc800078e0217 */
[----:B------:R-:W2:Y:S02]  /*8190*/  SYNCS.PHASECHK.TRANS64.TRYWAIT P1, [R15+URZ+0x50], R8 ;  /* 0x000050080f0075a7 */ /* 0x000ea4000802017f */
[----:B--2---:R-:W-:Y:S05]  /*81a0*/  @!P1 BRA `(.L_x_150) ;  /* 0x0000001400549947 */ /* 0x004fea0003800000 */
.L_x_187:
[----:B--2---:R-:W-:Y:S01]  /*81b0*/  PRMT R8, R11, 0x9910, RZ ;  /* 0x000099100b087816 */ /* 0x004fe200000000ff */
[----:B-1----:R1:W-:Y:S03]  /*81c0*/  @!P2 SYNCS.ARRIVE.TRANS64 RZ, [R15+URZ], R9 ;  /* 0x000000090fffa9a7 */ /* 0x0023e6000800003f */
[----:B------:R-:W-:-:S13]  /*81d0*/  ISETP.NE.AND P1, PT, R8, 0x2, PT ;  /* 0x000000020800780c */ /* 0x000fda0003f25270 */
[----:B-1----:R-:W-:Y:S05]  /*81e0*/  @P1 BRA `(.L_x_151) ;  /* 0x0000000000041947 */ /* 0x002fea0003800000 */
[----:B------:R-:W-:Y:S01]  /*81f0*/  BPT.TRAP 0x1 ;  /* 0x000000040000795c */ /* 0x000fe20000300000 */
.L_x_151:
[----:B------:R-:W-:Y:S05]  /*8200*/  @P0 BRA `(.L_x_152) ;  /* 0x0000000000040947 */ /* 0x000fea0003800000 */
[----:B------:R-:W-:Y:S01]  /*8210*/  BPT.TRAP 0x1 ;  /* 0x000000040000795c */ /* 0x000fe20000300000 */
.L_x_152:
[C---:B------:R-:W-:Y:S01]  /*8220*/  LEA R8, R6.reuse, R23, 0xe ;  /* 0x0000001706087211 */ /* 0x040fe200078e70ff */
[----:B------:R-:W-:Y:S01]  /*8230*/  IMAD R23, R6, 0x1000, R23 ;  /* 0x0000100006177824 */ /* 0x000fe200078e0217 */
[----:B------:R-:W-:Y:S01]  /*8240*/  R2UR UR9, R15 ;  /* 0x000000000f0972ca */ /* 0x000fe200000e0000 */
[----:B------:R-:W-:Y:S01]  /*8250*/  VIADD R4, R4, 0xffffffff ;  /* 0xffffffff04047836 */ /* 0x000fe20000000000 */
[----:B------:R-:W-:Y:S01]  /*8260*/  R2UR UR5, R8 ;  /* 0x00000000080572ca */ /* 0x000fe200000e0000 */
[----:B------:R-:W-:Y:S01]  /*8270*/  UIADD3 UR4, UP0, UR20, 0xf0, URZ ;  /* 0x000000f014047890 */ /* 0x000fe2000ff1e03f */
[----:B------:R-:W-:Y:S01]  /*8280*/  R2UR UR8, R23 ;  /* 0x00000000170872ca */ /* 0x000fe200000e0000 */
[----:B------:R-:W-:Y:S01]  /*8290*/  UIADD3 UR22, UP1, UR20, 0x1f0, URZ ;  /* 0x000001f014167890 */ /* 0x000fe2000ff3e03f */
[----:B------:R-:W-:Y:S01]  /*82a0*/  R2UR UR11, R21 ;  /* 0x00000000150b72ca */ /* 0x000fe200000e0000 */
[----:B------:R-:W-:Y:S01]  /*82b0*/  VIADD R6, R6, 0x1 ;  /* 0x0000000106067836 */ /* 0x000fe20000000000 */
[----:B------:R-:W-:Y:S01]  /*82c0*/  R2UR UR10, R14 ;  /* 0x000000000e0a72ca */ /* 0x000fe200000e0000 */
[----:B------:R-:W-:Y:S01]  /*82d0*/  UIADD3.X UR23, URZ, UR21, URZ, UP1, !UPT ;  /* 0x000000153f177290 */ /* 0x000fe20008ffe43f */
[----:B------:R-:W-:Y:S01]  /*82e0*/  R2UR UR12, R7 ;  /* 0x00000000070c72ca */ /* 0x000fe200000e0000 */
[----:B------:R-:W-:Y:S01]  /*82f0*/  UMOV UR6, 0x0 ;  /* 0x0000000000067882 */ /* 0x000fe20000000000 */
[----:B------:R-:W-:Y:S01]  /*8300*/  R2UR UR18, R20 ;  /* 0x00000000141272ca */ /* 0x000fe200000e0000 */
[----:B------:R-:W-:Y:S01]  /*8310*/  UMOV UR7, 0x10000000 ;  /* 0x1000000000077882 */ /* 0x000fe20000000000 */
[----:B------:R-:W-:Y:S01]  /*8320*/  ISETP.GT.AND P3, PT, R4, 0x1, PT ;  /* 0x000000010400780c */ /* 0x000fe20003f64270 */
[----:B------:R-:W-:Y:S01]  /*8330*/  UIADD3 UR13, UR5, 0x6200, URZ ;  /* 0x00006200050d7890 */ /* 0x000fe2000fffe03f */
[----:B------:R-:W-:Y:S01]  /*8340*/  ISETP.NE.AND P1, PT, R6, 0xa, PT ;  /* 0x0000000a0600780c */ /* 0x000fe20003f25270 */
[----:B------:R-:W-:Y:S01]  /*8350*/  UIADD3.X UR5, URZ, UR21, URZ, UP0, !UPT ;  /* 0x000000153f057290 */ /* 0x000fe200087fe43f */
[----:B------:R-:W-:Y:S01]  /*8360*/  IADD3 R14, R14, 0x40, RZ ;  /* 0x000000400e0e7810 */ /* 0x000fe20007ffe0ff */
[----:B------:R-:W-:Y:S01]  /*8370*/  UIADD3 UR14, UR8, 0x2e200, URZ ;  /* 0x0002e200080e7890 */ /* 0x000fe2000fffe03f */
[----:B------:R-:W-:-:S02]  /*8380*/  SEL R8, RZ, 0x1, P1 ;  /* 0x00000001ff087807 */ /* 0x000fc40000800000 */
[----:B------:R-:W-:Y:S01]  /*8390*/  UMOV UR8, UR13 ;  /* 0x0000000d00087c82 */ /* 0x000fe20008000000 */
[----:B------:R-:W-:Y:S02]  /*83a0*/  SEL R6, R6, RZ, P1 ;  /* 0x000000ff06067207 */ /* 0x000fe40000800000 */
[----:B------:R-:W-:Y:S01]  /*83b0*/  LOP3.LUT R5, R5, R8, RZ, 0x3c, !PT ;  /* 0x0000000805057212 */ /* 0x000fe200078e3cff */
[----:B------:R1:W-:Y:S02]  /*83c0*/  UTMALDG.3D [UR8], [UR4], desc[UR6] ;  /* 0x00000608040075b4 */ /* 0x0003e40008011000 */
[----:B-1----:R-:W-:Y:S01]  /*83d0*/  UMOV UR8, UR14 ;  /* 0x0000000e00087c82 */ /* 0x002fe20008000000 */
[----:B------:R-:W-:Y:S02]  /*83e0*/  UMOV UR11, UR18 ;  /* 0x00000012000b7c82 */ /* 0x000fe40008000000 */
[----:B------:R1:W-:Y:S02]  /*83f0*/  UTMALDG.3D [UR8], [UR22], desc[UR6] ;  /* 0x00000608160075b4 */ /* 0x0003e40008011000 */
[----:B-1----:R-:W-:Y:S05]  /*8400*/  @P3 BRA `(.L_x_153) ;  /* 0xfffffffc00483947 */ /* 0x002fea000383ffff */
.L_x_149:
[----:B------:R-:W-:Y:S05]  /*8410*/  BSYNC B1 ;  /* 0x0000000000017941 */ /* 0x000fea0003800000 */
.L_x_148:
[----:B------:R-:W-:Y:S01]  /*8420*/  LOP3.LUT P3, RZ, R13, 0xff, RZ, 0xc0, !PT ;  /* 0x000000ff0dff7812 */ /* 0x000fe2000786c0ff */
[----:B------:R-:W-:Y:S01]  /*8430*/  IMAD.IADD R12, R3, 0x1, R12 ;  /* 0x00000001030c7824 */ /* 0x000fe200078e020c */
[----:B------:R-:W-:Y:S01]  /*8440*/  IADD3 R16, P4, R16, UR40, RZ ;  /* 0x0000002810107c10 */ /* 0x000fe2000ff9e0ff */
[----:B------:R-:W-:Y:S01]  /*8450*/  ULDC.64 UR4, c[0x0][0x8f8] ;  /* 0x00023e0000047ab9 */ /* 0x000fe20000000a00 */
[----:B------:R-:W-:Y:S01]  /*8460*/  BSSY B1, `(.L_x_154) ;  /* 0x000006b000017945 */ /* 0x000fe20003800000 */
[----:B------:R-:W-:Y:S01]  /*8470*/  IMAD.MOV.U32 R21, RZ, RZ, -0x1 ;  /* 0xffffffffff157424 */ /* 0x000fe200078e00ff */
[----:B------:R-:W-:Y:S01]  /*8480*/  ISETP.GT.U32.AND P1, PT, R12, 0x9, PT ;  /* 0x000000090c00780c */ /* 0x000fe20003f24070 */
[----:B------:R-:W-:Y:S01]  /*8490*/  IMAD.MOV.U32 R20, RZ, RZ, -0x1 ;  /* 0xffffffffff147424 */ /* 0x000fe200078e00ff */
[----:B------:R-:W-:Y:S02]  /*84a0*/  IADD3.X R17, R17, UR38, RZ, P4, !PT ;  /* 0x0000002611117c10 */ /* 0x000fe4000a7fe4ff */
[----:B------:R-:W-:-:S02]  /*84b0*/  ISETP.LT.U32.AND P1, PT, R3, 0xa, P1 ;  /* 0x0000000a0300780c */ /* 0x000fc40000f21070 */
[----:B------:R-:W-:Y:S01]  /*84c0*/  PRMT R13, RZ, 0x7610, R13 ;  /* 0x00007610ff0d7816 */ /* 0x000fe2000000000d */
[----:B------:R-:W1:Y:S01]  /*84d0*/  @P3 S2R R5, SR_CgaCtaId ;  /* 0x0000000000053919 */ /* 0x000e620000008800 */
[----:B------:R-:W-:-:S04]  /*84e0*/  @P3 MOV R4, 0x400 ;  /* 0x0000040000043802 */ /* 0x000fc80000000f00 */
[----:B-1----:R-:W-:Y:S01]  /*84f0*/  @P3 LEA R6, R5, R4, 0x18 ;  /* 0x0000000405063211 */ /* 0x002fe200078ec0ff */
[----:B------:R-:W-:-:S03]  /*8500*/  IMAD.WIDE.U32 R4, R12, -0x33333333, RZ ;  /* 0xcccccccd0c047825 */ /* 0x000fc600078e00ff */
[----:B------:R1:W-:Y:S01]  /*8510*/  @P3 SYNCS.ARRIVE.TRANS64.A1T0 RZ, [R6+URZ+0xe8], RZ ;  /* 0x0000e8ff06ff39a7 */ /* 0x0003e2000810003f */
[----:B------:R-:W-:Y:S02]  /*8520*/  ISETP.GE.U32.AND P3, PT, R3, 0xa, PT ;  /* 0x0000000a0300780c */ /* 0x000fe40003f66070 */
[----:B------:R-:W-:Y:S02]  /*8530*/  SHF.R.U32.HI R7, RZ, 0x3, R5 ;  /* 0x00000003ff077819 */ /* 0x000fe40000011605 */
[----:B------:R-:W-:Y:S02]  /*8540*/  SEL R5, RZ, 0x1, !P1 ;  /* 0x00000001ff057807 */ /* 0x000fe40004800000 */
[----:B------:R-:W-:Y:S01]  /*8550*/  ISETP.GE.U32.AND P1, PT, R16, UR4, PT ;  /* 0x0000000410007c0c */ /* 0x000fe2000bf26070 */
[----:B------:R-:W-:Y:S01]  /*8560*/  IMAD R12, R7, -0xa, R12 ;  /* 0xfffffff6070c7824 */ /* 0x000fe200078e020c */
[----:B------:R-:W-:Y:S02]  /*8570*/  LOP3.LUT R0, R0, R5, RZ, 0x3c, !PT ;  /* 0x0000000500007212 */ /* 0x000fe400078e3cff */
[----:B------:R-:W-:-:S02]  /*8580*/  ISETP.GE.U32.AND.EX P1, PT, R17, UR5, PT, P1 ;  /* 0x0000000511007c0c */ /* 0x000fc4000bf26110 */
[----:B------:R-:W-:Y:S02]  /*8590*/  PRMT R4, RZ, 0x7610, R4 ;  /* 0x00007610ff047816 */ /* 0x000fe40000000004 */
[----:B------:R-:W-:Y:S02]  /*85a0*/  @P3 LOP3.LUT R0, R0, 0x1, R7, 0x78, !PT ;  /* 0x0000000100003812 */ /* 0x000fe400078e7807 */
[----:B------:R-:W-:-:S07]  /*85b0*/  MOV R7, 0xffffffff ;  /* 0xffffffff00077802 */ /* 0x000fce0000000f00 */
[----:B-1----:R-:W-:Y:S05]  /*85c0*/  @P1 BRA `(.L_x_155) ;  /* 0x0000000400501947 */ /* 0x002fea0003800000 */
[----:B------:R-:W-:Y:S01]  /*85d0*/  ULDC.64 UR4, c[0x0][0x8d0] ;  /* 0x0002340000047ab9 */ /* 0x000fe20000000a00 */
[----:B------:R-:W1:Y:S01]  /*85e0*/  S2R R15, SR_CTAID.X ;  /* 0x00000000000f7919 */ /* 0x000e620000002500 */
[----:B------:R-:W-:Y:S01]  /*85f0*/  ISETP.NE.U32.AND P1, PT, RZ, UR4, PT ;  /* 0x00000004ff007c0c */ /* 0x000fe2000bf25070 */
[----:B------:R-:W-:Y:S01]  /*8600*/  ULDC UR7, c[0x0][0x8d8] ;  /* 0x0002360000077ab9 */ /* 0x000fe20000000800 */
[----:B------:R-:W-:Y:S01]  /*8610*/  IMAD.MOV.U32 R4, RZ, RZ, R16 ;  /* 0x000000ffff047224 */ /* 0x000fe200078e0010 */
[----:B------:R-:W2:Y:S01]  /*8620*/  S2R R14, SR_CTAID.Y ;  /* 0x00000000000e7919 */ /* 0x000ea20000002600 */
[----:B------:R-:W-:Y:S01]  /*8630*/  ISETP.NE.AND.EX P1, PT, RZ, UR5, PT, P1 ;  /* 0x00000005ff007c0c */ /* 0x000fe2000bf25310 */
[----:B------:R-:W-:-:S12]  /*8640*/  IMAD.MOV.U32 R5, RZ, RZ, R17 ;  /* 0x000000ffff057224 */ /* 0x000fd800078e0011 */
[----:B------:R-:W-:Y:S05]  /*8650*/  @!P1 BRA `(.L_x_156) ;  /* 0x0000000000289947 */ /* 0x000fea0003800000 */
[----:B------:R-:W-:Y:S02]  /*8660*/  ULDC UR6, c[0x0][0x8dc] ;  /* 0x0002370000067ab9 */ /* 0x000fe40000000800 */
[----:B------:R-:W-:-:S05]  /*8670*/  IADD3 R9, P1, R16, UR6, RZ ;  /* 0x0000000610097c10 */ /* 0x000fca000ff3e0ff */
[----:B------:R-:W-:-:S04]  /*8680*/  IMAD.X R21, RZ, RZ, R17, P1 ;  /* 0x000000ffff157224 */ /* 0x000fc800008e0611 */
[----:B------:R-:W-:-:S04]  /*8690*/  IMAD.WIDE.U32 R6, R21, UR4, RZ ;  /* 0x0000000415067c25 */ /* 0x000fc8000f8e00ff */
[----:B------:R-:W-:-:S04]  /*86a0*/  IMAD.WIDE.U32 R6, P1, R9, UR5, R6 ;  /* 0x0000000509067c25 */ /* 0x000fc8000f820006 */
[----:B------:R-:W-:Y:S01]  /*86b0*/  IMAD.WIDE.U32 R8, R9, UR4, RZ ;  /* 0x0000000409087c25 */ /* 0x000fe2000f8e00ff */
[----:B------:R-:W-:-:S03]  /*86c0*/  IADD3.X R5, RZ, RZ, RZ, P1, !PT ;  /* 0x000000ffff057210 */ /* 0x000fc60000ffe4ff */
[----:B------:R-:W-:Y:S01]  /*86d0*/  IMAD.MOV.U32 R4, RZ, RZ, R7 ;  /* 0x000000ffff047224 */ /* 0x000fe200078e0007 */
[----:B------:R-:W-:-:S05]  /*86e0*/  IADD3 RZ, P1, R9, R6, RZ ;  /* 0x0000000609ff7210 */ /* 0x000fca0007f3e0ff */
[----:B------:R-:W-:-:S08]  /*86f0*/  IMAD.WIDE.U32.X R4, R21, UR5, R4, P1 ;  /* 0x0000000515047c25 */ /* 0x000fd000088e0404 */
.L_x_156:
[--C-:B------:R-:W-:Y:S01]  /*8700*/  SHF.R.U64 R8, R4, UR7, R5.reuse ;  /* 0x0000000704087c19 */ /* 0x100fe20008001205 */
[----:B------:R-:W-:Y:S01]  /*8710*/  ULDC.64 UR4, c[0x0][0x8c8] ;  /* 0x0002320000047ab9 */ /* 0x000fe20000000a00 */
[----:B------:R-:W-:Y:S01]  /*8720*/  SHF.R.U32.HI R4, RZ, UR7, R5 ;  /* 0x00000007ff047c19 */ /* 0x000fe20008011605 */
[----:B------:R-:W3:Y:S01]  /*8730*/  LDC R24, c[0x0][0x144] ;  /* 0x00005100ff187b82 */ /* 0x000ee20000000800 */
[----:B------:R-:W-:Y:S01]  /*8740*/  IADD3 R7, P1, RZ, -R8, RZ ;  /* 0x80000008ff077210 */ /* 0x000fe20007f3e0ff */
[----:B------:R-:W-:Y:S01]  /*8750*/  ULDC.64 UR8, c[0x0][0x8e8] ;  /* 0x00023a0000087ab9 */ /* 0x000fe20000000a00 */
[----:B-1----:R-:W-:Y:S01]  /*8760*/  I2FP.F32.U32 R9, R15 ;  /* 0x0000000f00097245 */ /* 0x002fe20000201000 */
[----:B------:R-:W-:Y:S02]  /*8770*/  ULDC UR6, c[0x0][0x8b0] ;  /* 0x00022c0000067ab9 */ /* 0x000fe40000000800 */
[----:B------:R-:W-:Y:S01]  /*8780*/  IMAD.X R4, RZ, RZ, ~R4, P1 ;  /* 0x000000ffff047224 */ /* 0x000fe200008e0e04 */
[----:B------:R-:W-:Y:S01]  /*8790*/  ISETP.NE.U32.AND P1, PT, RZ, UR8, PT ;  /* 0x00000008ff007c0c */ /* 0x000fe2000bf25070 */
[----:B------:R-:W1:Y:S02]  /*87a0*/  LDC R21, c[0x0][0x148] ;  /* 0x00005200ff157b82 */ /* 0x000e640000000800 */
[----:B------:R-:W-:Y:S01]  /*87b0*/  IMAD R6, R4, UR4, RZ ;  /* 0x0000000404067c24 */ /* 0x000fe2000f8e02ff */
[----:B------:R-:W-:Y:S01]  /*87c0*/  ISETP.NE.AND.EX P1, PT, RZ, UR9, PT, P1 ;  /* 0x00000009ff007c0c */ /* 0x000fe2000bf25310 */
[----:B------:R-:W-:Y:S01]  /*87d0*/  IMAD.WIDE.U32 R4, R7, UR4, R16 ;  /* 0x0000000407047c25 */ /* 0x000fe2000f8e0010 */
[----:B------:R-:W-:-:S03]  /*87e0*/  ULDC UR4, c[0x0][0x150] ;  /* 0x0000540000047ab9 */ /* 0x000fc60000000800 */
[----:B------:R-:W-:Y:S02]  /*87f0*/  IMAD R7, R7, UR5, R6 ;  /* 0x0000000507077c24 */ /* 0x000fe4000f8e0206 */
[----:B------:R-:W-:Y:S01]  /*8800*/  FMUL R6, R9, UR4 ;  /* 0x0000000409067c20 */ /* 0x000fe20008400000 */
[----:B------:R-:W-:Y:S01]  /*8810*/  ULDC UR4, c[0x0][0x8c0] ;  /* 0x0002300000047ab9 */ /* 0x000fe20000000800 */
[----:B------:R-:W-:Y:S01]  /*8820*/  ULDC UR5, c[0x0][0x154] ;  /* 0x0000550000057ab9 */ /* 0x000fe20000000800 */
[----:B------:R-:W-:-:S03]  /*8830*/  IMAD.IADD R5, R5, 0x1, R7 ;  /* 0x0000000105057824 */ /* 0x000fc600078e0207 */
[----:B------:R-:W4:Y:S02]  /*8840*/  F2I.U32.TRUNC.NTZ R6, R6 ;  /* 0x0000000600067305 */ /* 0x000f24000020f000 */
[----:B------:R-:W-:Y:S02]  /*8850*/  SHF.R.U64 R9, R4, UR4, R5 ;  /* 0x0000000404097c19 */ /* 0x000fe40008001205 */
[----:B--2---:R-:W-:-:S05]  /*8860*/  I2FP.F32.U32 R4, R14 ;  /* 0x0000000e00047245 */ /* 0x004fca0000201000 */
[----:B------:R-:W-:Y:S01]  /*8870*/  FMUL R22, R4, UR5 ;  /* 0x0000000504167c20 */ /* 0x000fe20008400000 */
[----:B------:R-:W-:Y:S01]  /*8880*/  SHF.R.U32.HI R4, RZ, UR4, R5 ;  /* 0x00000004ff047c19 */ /* 0x000fe20008011605 */
[----:B------:R-:W-:-:S03]  /*8890*/  ULDC UR4, c[0x0][0x900] ;  /* 0x0002400000047ab9 */ /* 0x000fc60000000800 */
[--C-:B------:R-:W-:Y:S01]  /*88a0*/  SHF.R.U64 R20, R9, UR6, R4.reuse ;  /* 0x0000000609147c19 */ /* 0x100fe20008001204 */
[----:B------:R-:W2:Y:S01]  /*88b0*/  F2I.U32.TRUNC.NTZ R22, R22 ;  /* 0x0000001600167305 */ /* 0x000ea2000020f000 */
[----:B------:R-:W-:Y:S02]  /*88c0*/  SHF.R.U32.HI R5, RZ, UR6, R4 ;  /* 0x00000006ff057c19 */ /* 0x000fe40008011604 */
[----:B----4-:R-:W-:Y:S02]  /*88d0*/  IADD3 R6, -R6, RZ, RZ ;  /* 0x000000ff06067210 */ /* 0x010fe40007ffe1ff */
[--C-:B------:R-:W-:Y:S02]  /*88e0*/  SHF.R.U64 R18, R20, UR4, R5.reuse ;  /* 0x0000000414127c19 */ /* 0x100fe40008001205 */
[----:B------:R-:W-:Y:S01]  /*88f0*/  SHF.R.U32.HI R23, RZ, UR4, R5 ;  /* 0x00000004ff177c19 */ /* 0x000fe20008011605 */
[----:B---3--:R-:W-:Y:S02]  /*8900*/  IMAD R15, R24, R6, R15 ;  /* 0x00000006180f7224 */ /* 0x008fe400078e020f */
[----:B------:R-:W-:-:S02]  /*8910*/  IMAD.MOV.U32 R4, RZ, RZ, R18 ;  /* 0x000000ffff047224 */ /* 0x000fc400078e0012 */
[----:B------:R-:W-:Y:S01]  /*8920*/  IMAD.MOV.U32 R5, RZ, RZ, R23 ;  /* 0x000000ffff057224 */ /* 0x000fe200078e0017 */
[----:B------:R-:W-:Y:S06]  /*8930*/  @!P1 BRA `(.L_x_157) ;  /* 0x0000000000289947 */ /* 0x000fec0003800000 */
[----:B------:R-:W-:Y:S02]  /*8940*/  ULDC UR4, c[0x0][0x8f4] ;  /* 0x00023d0000047ab9 */ /* 0x000fe40000000800 */
[----:B------:R-:W-:-:S05]  /*8950*/  IADD3 R5, P1, R18, UR4, RZ ;  /* 0x0000000412057c10 */ /* 0x000fca000ff3e0ff */
[----:B------:R-:W-:-:S04]  /*8960*/  IMAD.X R23, RZ, RZ, R23, P1 ;  /* 0x000000ffff177224 */ /* 0x000fc800008e0617 */
[----:B------:R-:W-:-:S04]  /*8970*/  IMAD.WIDE.U32 R6, R23, UR8, RZ ;  /* 0x0000000817067c25 */ /* 0x000fc8000f8e00ff */
[----:B------:R-:W-:-:S04]  /*8980*/  IMAD.WIDE.U32 R6, P1, R5, UR9, R6 ;  /* 0x0000000905067c25 */ /* 0x000fc8000f820006 */
[----:B------:R-:W-:-:S04]  /*8990*/  IMAD.WIDE.U32 R4, R5, UR8, RZ ;  /* 0x0000000805047c25 */ /* 0x000fc8000f8e00ff */
[----:B------:R-:W-:Y:S01]  /*89a0*/  IMAD.MOV.U32 R4, RZ, RZ, R7 ;  /* 0x000000ffff047224 */ /* 0x000fe200078e0007 */
[----:B------:R-:W-:Y:S02]  /*89b0*/  IADD3 RZ, P3, R5, R6, RZ ;  /* 0x0000000605ff7210 */ /* 0x000fe40007f7e0ff */
[----:B------:R-:W-:-:S03]  /*89c0*/  IADD3.X R5, RZ, RZ, RZ, P1, !PT ;  /* 0x000000ffff057210 */ /* 0x000fc60000ffe4ff */
[----:B------:R-:W-:-:S08]  /*89d0*/  IMAD.WIDE.U32.X R4, R23, UR9, R4, P3 ;  /* 0x0000000917047c25 */ /* 0x000fd000098e0404 */
.L_x_157:
[----:B------:R-:W-:Y:S01]  /*89e0*/  ISETP.NE.AND P1, PT, R2, 0x1, PT ;  /* 0x000000010200780c */ /* 0x000fe20003f25270 */
[----:B------:R-:W-:Y:S01]  /*89f0*/  ULDC UR4, c[0x0][0x8f0] ;  /* 0x00023c0000047ab9 */ /* 0x000fe20000000800 */
[----:B------:R-:W-:Y:S01]  /*8a00*/  LOP3.LUT R20, R20, UR16, RZ, 0xc0, !PT ;  /* 0x0000001014147c12 */ /* 0x000fe2000f8ec0ff */
[----:B--2---:R-:W-:Y:S01]  /*8a10*/  IMAD.MOV R22, RZ, RZ, -R22 ;  /* 0x000000ffff167224 */ /* 0x004fe200078e0a16 */
[----:B------:R-:W-:Y:S01]  /*8a20*/  SHF.R.U64 R5, R4, UR4, R5 ;  /* 0x0000000404057c19 */ /* 0x000fe20008001205 */
[----:B------:R-:W-:Y:S01]  /*8a30*/  ULDC UR4, c[0x0][0x8e0] ;  /* 0x0002380000047ab9 */ /* 0x000fe20000000800 */
[----:B------:R-:W-:Y:S01]  /*8a40*/  LOP3.LUT R9, R9, UR15, RZ, 0xc0, !PT ;  /* 0x0000000f09097c12 */ /* 0x000fe2000f8ec0ff */
[----:B------:R-:W-:Y:S01]  /*8a50*/  ULDC UR5, c[0x0][0x8b8] ;  /* 0x00022e0000057ab9 */ /* 0x000fe20000000800 */
[----:B------:R-:W-:Y:S01]  /*8a60*/  MOV R4, 0x1 ;  /* 0x0000000100047802 */ /* 0x000fe20000000f00 */
[----:B------:R-:W-:Y:S02]  /*8a70*/  IMAD.MOV R7, RZ, RZ, -R5 ;  /* 0x000000ffff077224 */ /* 0x000fe400078e0a05 */
[----:B------:R-:W-:-:S02]  /*8a80*/  IMAD R20, R5, UR17, R20 ;  /* 0x0000001105147c24 */ /* 0x000fc4000f8e0214 */
[----:B-1----:R-:W-:Y:S02]  /*8a90*/  @P1 IMAD R15, R21, R22, R14 ;  /* 0x00000016150f1224 */ /* 0x002fe400078e020e */
[----:B------:R-:W-:Y:S01]  /*8aa0*/  IMAD R18, R7, UR4, R18 ;  /* 0x0000000407127c24 */ /* 0x000fe2000f8e0212 */
[----:B------:R-:W-:Y:S01]  /*8ab0*/  ULDC UR4, c[0x0][0x8a8] ;  /* 0x00022a0000047ab9 */ /* 0x000fe20000000800 */
[----:B------:R-:W-:Y:S02]  /*8ac0*/  IMAD R15, R20, UR5, R15 ;  /* 0x00000005140f7c24 */ /* 0x000fe4000f8e020f */
[----:B------:R-:W-:Y:S02]  /*8ad0*/  IMAD R18, R18, UR4, R9 ;  /* 0x0000000412127c24 */ /* 0x000fe4000f8e0209 */
[----:B------:R-:W-:-:S03]  /*8ae0*/  IMAD.MOV.U32 R7, RZ, RZ, R8 ;  /* 0x000000ffff077224 */ /* 0x000fc600078e0008 */
[----:B------:R-:W-:Y:S02]  /*8af0*/  SEL R20, R18, R15, !P1 ;  /* 0x0000000f12147207 */ /* 0x000fe40004800000 */
[----:B------:R-:W-:-:S07]  /*8b00*/  SEL R21, R15, R18, !P1 ;  /* 0x000000120f157207 */ /* 0x000fce0004800000 */
.L_x_155:
[----:B------:R-:W-:Y:S05]  /*8b10*/  BSYNC B1 ;  /* 0x0000000000017941 */ /* 0x000fea0003800000 */
.L_x_154:
[----:B------:R-:W-:-:S13]  /*8b20*/  LOP3.LUT P1, RZ, R4, 0xff, RZ, 0xc0, !PT ;  /* 0x000000ff04ff7812 */ /* 0x000fda000782c0ff */
[----:B------:R-:W-:Y:S05]  /*8b30*/  @P1 BRA `(.L_x_158) ;  /* 0xfffffff400481947 */ /* 0x000fea000383ffff */
[----:B------:R-:W-:Y:S05]  /*8b40*/  BSYNC B0 ;  /* 0x0000000000007941 */ /* 0x000fea0003800000 */
.L_x_146:
[----:B------:R-:W-:-:S03]  /*8b50*/  UMOV UR4, 0xffffffff ;  /* 0xffffffff00047882 */ /* 0x000fc60000000000 */
[----:B------:R-:W-:Y:S05]  /*8b60*/  BRA.DIV UR4, `(.L_x_159) ;  /* 0x0000000a04f87947 */ /* 0x000fea000b800000 */
[----:B------:R-:W-:-:S13]  /*8b70*/  ELECT P6, URZ, PT ;  /* 0x00000000003f782f */ /* 0x000fda00038c0000 */
.L_x_190:
[----:B------:R-:W-:Y:S04]  /*8b80*/  BSSY B0, `(.L_x_160) ;  /* 0x0000061000007945 */ /* 0x000fe80003800000 */
[----:B------:R-:W-:Y:S05]  /*8b90*/  @!P6 BRA `(.L_x_161) ;  /* 0x00000004007ce947 */ /* 0x000fea0003800000 */
[----:B------:R-:W-:-:S04]  /*8ba0*/  LOP3.LUT R19, R19, 0x2, RZ, 0xfc, !PT ;  /* 0x0000000213137812 */ /* 0x000fc800078efcff */
[----:B------:R-:W-:-:S13]  /*8bb0*/  ISETP.NE.AND P0, PT, R19, 0x3, PT ;  /* 0x000000031300780c */ /* 0x000fda0003f05270 */
[----:B------:R-:W-:Y:S05]  /*8bc0*/  @!P0 BRA `(.L_x_162) ;  /* 0x0000000000048947 */ /* 0x000fea0003800000 */
[----:B------:R-:W-:Y:S01]  /*8bd0*/  BPT.TRAP 0x1 ;  /* 0x000000040000795c */ /* 0x000fe20000300000 */
.L_x_162:
[----:B------:R-:W1:Y:S01]  /*8be0*/  S2R R3, SR_CgaCtaId ;  /* 0x0000000000037919 */ /* 0x000e620000008800 */
[----:B------:R-:W-:-:S04]  /*8bf0*/  MOV R2, 0x400 ;  /* 0x0000040000027802 */ /* 0x000fc80000000f00 */
[----:B-1----:R-:W-:Y:S02]  /*8c00*/  LEA R3, R3, R2, 0x18 ;  /* 0x0000000203037211 */ /* 0x002fe400078ec0ff */
[----:B------:R-:W-:-:S03]  /*8c10*/  SHF.L.U32 R2, R0, 0x1f, RZ ;  /* 0x0000001f00027819 */ /* 0x000fc600000006ff */
[----:B------:R-:W-:-:S04]  /*8c20*/  VIADD R3, R3, 0x50 ;  /* 0x0000005003037836 */ /* 0x000fc80000000000 */
[C---:B------:R-:W-:Y:S01]  /*8c30*/  IMAD R7, R12.reuse, 0x8, R3 ;  /* 0x000000080c077824 */ /* 0x040fe200078e0203 */
[----:B------:R-:W-:-:S03]  /*8c40*/  IADD3 R12, R12, 0x1, RZ ;  /* 0x000000010c0c7810 */ /* 0x000fc60007ffe0ff */
[----:B------:R-:W1:Y:S01]  /*8c50*/  SYNCS.PHASECHK.TRANS64.TRYWAIT P0, [R7+URZ], R2 ;  /* 0x00000002070075a7 */ /* 0x000e62000800017f */
[----:B------:R-:W-:-:S04]  /*8c60*/  ISETP.NE.AND P1, PT, R12, 0xa, PT ;  /* 0x0000000a0c00780c */ /* 0x000fc80003f25270 */
[----:B------:R-:W-:Y:S02]  /*8c70*/  SEL R5, RZ, 0x1, P1 ;  /* 0x00000001ff057807 */ /* 0x000fe40000800000 */
[----:B------:R-:W-:Y:S02]  /*8c80*/  SEL R12, R12, RZ, P1 ;  /* 0x000000ff0c0c7207 */ /* 0x000fe40000800000 */
[----:B------:R-:W-:-:S03]  /*8c90*/  LOP3.LUT R5, R0, R5, RZ, 0x3c, !PT ;  /* 0x0000000500057212 */ /* 0x000fc600078e3cff */
[----:B------:R-:W-:Y:S01]  /*8ca0*/  IMAD R9, R12, 0x8, R3 ;  /* 0x000000080c097824 */ /* 0x000fe200078e0203 */
[----:B------:R-:W-:Y:S01]  /*8cb0*/  SHF.L.U32 R4, R5, 0x1f, RZ ;  /* 0x0000001f05047819 */ /* 0x000fe200000006ff */
[----:B-1----:R-:W-:Y:S06]  /*8cc0*/  @!P0 BRA `(.L_x_163) ;  /* 0x0000000800c08947 */ /* 0x002fec0003800000 */
.L_x_191:
[----:B------:R-:W2:Y:S01]  /*8cd0*/  SYNCS.PHASECHK.TRANS64.TRYWAIT P0, [R9+URZ], R4 ;  /* 0x00000004090075a7 */ /* 0x000ea2000800017f */
[----:B------:R-:W-:-:S05]  /*8ce0*/  VIADD R0, R12, 0x1 ;  /* 0x000000010c007836 */ /* 0x000fca0000000000 */
[----:B------:R-:W-:-:S04]  /*8cf0*/  ISETP.NE.AND P1, PT, R0, 0xa, PT ;  /* 0x0000000a0000780c */ /* 0x000fc80003f25270 */
[----:B-1----:R-:W-:Y:S02]  /*8d00*/  SEL R2, RZ, 0x1, P1 ;  /* 0x00000001ff027807 */ /* 0x002fe40000800000 */
[----:B------:R-:W-:Y:S02]  /*8d10*/  SEL R0, R0, RZ, P1 ;  /* 0x000000ff00007207 */ /* 0x000fe40000800000 */
[----:B------:R-:W-:-:S03]  /*8d20*/  LOP3.LUT R7, R5, R2, RZ, 0x3c, !PT ;  /* 0x0000000205077212 */ /* 0x000fc600078e3cff */
[----:B------:R-:W-:Y:S01]  /*8d30*/  IMAD R6, R0, 0x8, R3 ;  /* 0x0000000800067824 */ /* 0x000fe200078e0203 */
[----:B------:R-:W-:Y:S01]  /*8d40*/  SHF.L.U32 R5, R7, 0x1f, RZ ;  /* 0x0000001f07057819 */ /* 0x000fe200000006ff */
[----:B--2---:R-:W-:Y:S06]  /*8d50*/  @!P0 BRA `(.L_x_164) ;  /* 0x0000000800b08947 */ /* 0x004fec0003800000 */
.L_x_192:
[----:B------:R-:W2:Y:S01]  /*8d60*/  SYNCS.PHASECHK.TRANS64.TRYWAIT P0, [R6+URZ], R5 ;  /* 0x00000005060075a7 */ /* 0x000ea2000800017f */
[----:B------:R-:W-:-:S04]  /*8d70*/  IADD3 R0, R0, 0x1, RZ ;  /* 0x0000000100007810 */ /* 0x000fc80007ffe0ff */
[----:B------:R-:W-:-:S04]  /*8d80*/  ISETP.NE.AND P1, PT, R0, 0xa, PT ;  /* 0x0000000a0000780c */ /* 0x000fc80003f25270 */
[----:B------:R-:W-:Y:S02]  /*8d90*/  SEL R2, RZ, 0x1, P1 ;  /* 0x00000001ff027807 */ /* 0x000fe40000800000 */
[----:B------:R-:W-:Y:S02]  /*8da0*/  SEL R0, R0, RZ, P1 ;  /* 0x000000ff00007207 */ /* 0x000fe40000800000 */
[----:B------:R-:W-:-:S03]  /*8db0*/  LOP3.LUT R7, R7, R2, RZ, 0x3c, !PT ;  /* 0x0000000207077212 */ /* 0x000fc600078e3cff */
[----:B-1----:R-:W-:Y:S01]  /*8dc0*/  IMAD R9, R0, 0x8, R3 ;  /* 0x0000000800097824 */ /* 0x002fe200078e0203 */
[----:B------:R-:W-:Y:S01]  /*8dd0*/  SHF.L.U32 R4, R7, 0x1f, RZ ;  /* 0x0000001f07047819 */ /* 0x000fe200000006ff */
[----:B--2---:R-:W-:Y:S06]  /*8de0*/  @!P0 BRA `(.L_x_165) ;  /* 0x0000000800a08947 */ /* 0x004fec0003800000 */
.L_x_193:
[----:B------:R-:W2:Y:S01]  /*8df0*/  SYNCS.PHASECHK.TRANS64.TRYWAIT P0, [R9+URZ], R4 ;  /* 0x00000004090075a7 */ /* 0x000ea2000800017f */
[----:B------:R-:W-:-:S05]  /*8e00*/  VIADD R0, R0, 0x1 ;  /* 0x0000000100007836 */ /* 0x000fca0000000000 */
[----:B------:R-:W-:-:S04]  /*8e10*/  ISETP.NE.AND P1, PT, R0, 0xa, PT ;  /* 0x0000000a0000780c */ /* 0x000fc80003f25270 */
[----:B------:R-:W-:Y:S02]  /*8e20*/  SEL R2, RZ, 0x1, P1 ;  /* 0x00000001ff027807 */ /* 0x000fe40000800000 */
[----:B------:R-:W-:Y:S02]  /*8e30*/  SEL R0, R0, RZ, P1 ;  /* 0x000000ff00007207 */ /* 0x000fe40000800000 */
[----:B------:R-:W-:-:S03]  /*8e40*/  LOP3.LUT R7, R7, R2, RZ, 0x3c, !PT ;  /* 0x0000000207077212 */ /* 0x000fc600078e3cff */
[----:B-1----:R-:W-:Y:S01]  /*8e50*/  IMAD R6, R0, 0x8, R3 ;  /* 0x0000000800067824 */ /* 0x002fe200078e0203 */
[----:B------:R-:W-:Y:S01]  /*8e60*/  SHF.L.U32 R5, R7, 0x1f, RZ ;  /* 0x0000001f07057819 */ /* 0x000fe200000006ff */
[----:B--2---:R-:W-:Y:S06]  /*8e70*/  @!P0 BRA `(.L_x_166) ;  /* 0x0000000800908947 */ /* 0x004fec0003800000 */
.L_x_194:
        /* <DEDUP_REMOVED lines=9> */
.L_x_195:
        /* <DEDUP_REMOVED lines=9> */
.L_x_196:
        /* <DEDUP_REMOVED lines=9> */
.L_x_197:
        /* <DEDUP_REMOVED lines=9> */
.L_x_198:
[----:B------:R-:W2:Y:S01]  /*90c0*/  SYNCS.PHASECHK.TRANS64.TRYWAIT P0, [R6+URZ], R5 ;  /* 0x00000005060075a7 */ /* 0x000ea2000800017f */
[----:B------:R-:W-:-:S04]  /*90d0*/  IADD3 R0, R0, 0x1, RZ ;  /* 0x0000000100007810 */ /* 0x000fc80007ffe0ff */
[----:B------:R-:W-:-:S04]  /*90e0*/  ISETP.NE.AND P1, PT, R0, 0xa, PT ;  /* 0x0000000a0000780c */ /* 0x000fc80003f25270 */
[----:B------:R-:W-:Y:S02]  /*90f0*/  SEL R2, RZ, 0x1, P1 ;  /* 0x00000001ff027807 */ /* 0x000fe40000800000 */
[----:B------:R-:W-:Y:S02]  /*9100*/  SEL R0, R0, RZ, P1 ;  /* 0x000000ff00007207 */ /* 0x000fe40000800000 */
[----:B------:R-:W-:Y:S01]  /*9110*/  LOP3.LUT R2, R7, R2, RZ, 0x3c, !PT ;  /* 0x0000000207027212 */ /* 0x000fe200078e3cff */
[----:B--2---:R-:W-:Y:S06]  /*9120*/  @!P0 BRA `(.L_x_171) ;  /* 0x0000000800488947 */ /* 0x004fec0003800000 */
.L_x_199:
[----:B------:R-:W-:Y:S01]  /*9130*/  IMAD R3, R0, 0x8, R3 ;  /* 0x0000000800037824 */ /* 0x000fe200078e0203 */
[----:B------:R-:W-:-:S07]  /*9140*/  SHF.L.U32 R0, R2, 0x1f, RZ ;  /* 0x0000001f02007819 */ /* 0x000fce00000006ff */
.L_x_172:
[----:B---3--:R3:W4:Y:S02]  /*9150*/  SYNCS.PHASECHK.TRANS64.TRYWAIT P0, [R3+URZ], R0 ;  /* 0x00000000030075a7 */ /* 0x008724000800017f */
[----:B----4-:R-:W-:Y:S05]  /*9160*/  @!P0 NANOSLEEP.SYNCS 0x989680 ;  /* 0x009896800000895d */ /* 0x010fea0003900000 */
[----:B------:R-:W4:Y:S02]  /*9170*/  @!P0 SYNCS.PHASECHK.TRANS64 P0, [R3+URZ], R0 ;  /* 0x00000000030085a7 */ /* 0x000f24000800007f */
[----:B----4-:R-:W-:Y:S05]  /*9180*/  @!P0 BRA `(.L_x_172) ;  /* 0xfffffffc00f08947 */ /* 0x010fea000383ffff */
.L_x_161:
[----:B------:R-:W-:Y:S05]  /*9190*/  BSYNC B0 ;  /* 0x0000000000007941 */ /* 0x000fea0003800000 */
.L_x_160:
[----:B------:R-:W-:Y:S05]  /*91a0*/  EXIT ;  /* 0x000000000000794d */ /* 0x000fea0003800000 */
.L_x_20:
[----:B---3--:R-:W-:-:S04]  /*91b0*/  IMAD.U32 R5, RZ, RZ, UR5 ;  /* 0x00000005ff057e24 */ /* 0x008fc8000f8e00ff */
[----:B------:R3:W4:Y:S03]  /*91c0*/  SYNCS.PHASECHK.TRANS64.TRYWAIT P0, [R5+URZ], R0 ;  /* 0x00000000050075a7 */ /* 0x000726000800017f */
[----:B----4-:R-:W-:Y:S05]  /*91d0*/  @!P0 NANOSLEEP.SYNCS 0x989680 ;  /* 0x009896800000895d */ /* 0x010fea0003900000 */
[----:B------:R-:W4:Y:S02]  /*91e0*/  @!P0 SYNCS.PHASECHK.TRANS64 P0, [R5+URZ], R0 ;  /* 0x00000000050085a7 */ /* 0x000f24000800007f */
[----:B----4-:R-:W-:Y:S05]  /*91f0*/  @!P0 BRA `(.L_x_20) ;  /* 0xfffffffc00ec8947 */ /* 0x010fea000383ffff */
[----:B------:R-:W-:Y:S05]  /*9200*/  BRA `(.L_x_19) ;  /* 0xffffff8800307947 */ /* 0x000fea000383ffff */
.L_x_26:
[----:B---3--:R-:W-:-:S04]  /*9210*/  IMAD.U32 R5, RZ, RZ, UR8 ;  /* 0x00000008ff057e24 */ /* 0x008fc8000f8e00ff */
[----:B------:R3:W4:Y:S03]  /*9220*/  SYNCS.PHASECHK.TRANS64.TRYWAIT P0, [R5+URZ], R4 ;  /* 0x00000004050075a7 */ /* 0x000726000800017f */
[----:B----4-:R-:W-:Y:S05]  /*9230*/  @!P0 NANOSLEEP.SYNCS 0x989680 ;  /* 0x009896800000895d */ /* 0x010fea0003900000 */
[----:B------:R-:W4:Y:S02]  /*9240*/  @!P0 SYNCS.PHASECHK.TRANS64 P0, [R5+URZ], R4 ;  /* 0x00000004050085a7 */ /* 0x000f24000800007f */
[----:B----4-:R-:W-:Y:S05]  /*9250*/  @!P0 BRA `(.L_x_26) ;  /* 0xfffffffc00ec8947 */ /* 0x010fea000383ffff */
[----:B------:R-:W-:Y:S05]  /*9260*/  BRA `(.L_x_25) ;  /* 0xffffff9000a47947 */ /* 0x000fea000383ffff */
.L_x_51:
[----:B--2---:R2:W3:Y:S02]  /*9270*/  SYNCS.PHASECHK.TRANS64.TRYWAIT P2, [R14+URZ+0xa0], R3 ;  /* 0x0000a0030e0075a7 */ /* 0x0044e4000804017f */
[----:B---3--:R-:W-:Y:S05]  /*9280*/  @!P2 NANOSLEEP.SYNCS 0x989680 ;  /* 0x009896800000a95d */ /* 0x008fea0003900000 */
[----:B------:R-:W3:Y:S02]  /*9290*/  @!P2 SYNCS.PHASECHK.TRANS64 P2, [R14+URZ+0xa0], R3 ;  /* 0x0000a0030e00a5a7 */ /* 0x000ee4000804007f */
[----:B---3--:R-:W-:Y:S05]  /*92a0*/  @!P2 BRA `(.L_x_51) ;  /* 0xfffffffc00f0a947 */ /* 0x008fea000383ffff */
[----:B------:R-:W-:Y:S05]  /*92b0*/  BRA `(.L_x_173) ;  /* 0xffffffa400f87947 */ /* 0x000fea000383ffff */
.L_x_62:
[----:B--2---:R2:W3:Y:S02]  /*92c0*/  SYNCS.PHASECHK.TRANS64.TRYWAIT P3, [R15+URZ+0xa0], R10 ;  /* 0x0000a00a0f0075a7 */ /* 0x0044e4000806017f */
[----:B---3--:R-:W-:Y:S05]  /*92d0*/  @!P3 NANOSLEEP.SYNCS 0x989680 ;  /* 0x009896800000b95d */ /* 0x008fea0003900000 */
[----:B------:R-:W3:Y:S02]  /*92e0*/  @!P3 SYNCS.PHASECHK.TRANS64 P3, [R15+URZ+0xa0], R10 ;  /* 0x0000a00a0f00b5a7 */ /* 0x000ee4000806007f */
[----:B---3--:R-:W-:Y:S05]  /*92f0*/  @!P3 BRA `(.L_x_62) ;  /* 0xfffffffc00f0b947 */ /* 0x008fea000383ffff */
[----:B------:R-:W-:Y:S05]  /*9300*/  BRA `(.L_x_174) ;  /* 0xffffffb000907947 */ /* 0x000fea000383ffff */
.L_x_73:
[----:B--2---:R2:W3:Y:S02]  /*9310*/  SYNCS.PHASECHK.TRANS64.TRYWAIT P3, [R14+URZ+0xa0], R11 ;  /* 0x0000a00b0e0075a7 */ /* 0x0044e4000806017f */
[----:B---3--:R-:W-:Y:S05]  /*9320*/  @!P3 NANOSLEEP.SYNCS 0x989680 ;  /* 0x009896800000b95d */ /* 0x008fea0003900000 */
[----:B------:R-:W3:Y:S02]  /*9330*/  @!P3 SYNCS.PHASECHK.TRANS64 P3, [R14+URZ+0xa0], R11 ;  /* 0x0000a00b0e00b5a7 */ /* 0x000ee4000806007f */
[----:B---3--:R-:W-:Y:S05]  /*9340*/  @!P3 BRA `(.L_x_73) ;  /* 0xfffffffc00f0b947 */ /* 0x008fea000383ffff */
[----:B------:R-:W-:Y:S05]  /*9350*/  BRA `(.L_x_175) ;  /* 0xffffffb800b07947 */ /* 0x000fea000383ffff */
.L_x_84:
[----:B--2---:R2:W3:Y:S02]  /*9360*/  SYNCS.PHASECHK.TRANS64.TRYWAIT P0, [R11+URZ+0xa0], R10 ;  /* 0x0000a00a0b0075a7 */ /* 0x0044e4000800017f */
[----:B---3--:R-:W-:Y:S05]  /*9370*/  @!P0 NANOSLEEP.SYNCS 0x989680 ;  /* 0x009896800000895d */ /* 0x008fea0003900000 */
[----:B------:R-:W3:Y:S02]  /*9380*/  @!P0 SYNCS.PHASECHK.TRANS64 P0, [R11+URZ+0xa0], R10 ;  /* 0x0000a00a0b0085a7 */ /* 0x000ee4000800007f */
[----:B---3--:R-:W-:Y:S05]  /*9390*/  @!P0 BRA `(.L_x_84) ;  /* 0xfffffffc00f08947 */ /* 0x008fea000383ffff */
[----:B------:R-:W-:Y:S05]  /*93a0*/  BRA `(.L_x_176) ;  /* 0xffffffc000d07947 */ /* 0x000fea000383ffff */
.L_x_100:
[----:B-1----:R-:W-:-:S04]  /*93b0*/  MOV R6, UR4 ;  /* 0x0000000400067c02 */ /* 0x002fc80008000f00 */
[----:B------:R1:W2:Y:S03]  /*93c0*/  SYNCS.PHASECHK.TRANS64.TRYWAIT P0, [R6+URZ+0xe8], R3 ;  /* 0x0000e803060075a7 */ /* 0x0002a6000800017f */
[----:B--2---:R-:W-:Y:S05]  /*93d0*/  @!P0 NANOSLEEP.SYNCS 0x989680 ;  /* 0x009896800000895d */ /* 0x004fea0003900000 */
[----:B------:R-:W2:Y:S02]  /*93e0*/  @!P0 SYNCS.PHASECHK.TRANS64 P0, [R6+URZ+0xe8], R3 ;  /* 0x0000e803060085a7 */ /* 0x000ea4000800007f */
[----:B--2---:R-:W-:Y:S05]  /*93f0*/  @!P0 BRA `(.L_x_100) ;  /* 0xfffffffc00ec8947 */ /* 0x004fea000383ffff */
[----:B------:R-:W-:Y:S05]  /*9400*/  BRA `(.L_x_99) ;  /* 0xffffffd800287947 */ /* 0x000fea000383ffff */
.L_x_109:
[----:B-1----:R-:W-:-:S04]  /*9410*/  IMAD.U32 R5, RZ, RZ, UR4 ;  /* 0x00000004ff057e24 */ /* 0x002fc8000f8e00ff */
[----:B------:R1:W2:Y:S03]  /*9420*/  SYNCS.PHASECHK.TRANS64.TRYWAIT P1, [R5+URZ+0xc0], R4 ;  /* 0x0000c004050075a7 */ /* 0x0002a6000802017f */
[----:B--2---:R-:W-:Y:S05]  /*9430*/  @!P1 NANOSLEEP.SYNCS 0x989680 ;  /* 0x009896800000995d */ /* 0x004fea0003900000 */
[----:B------:R-:W2:Y:S02]  /*9440*/  @!P1 SYNCS.PHASECHK.TRANS64 P1, [R5+URZ+0xc0], R4 ;  /* 0x0000c004050095a7 */ /* 0x000ea4000802007f */
[----:B--2---:R-:W-:Y:S05]  /*9450*/  @!P1 BRA `(.L_x_109) ;  /* 0xfffffffc00ec9947 */ /* 0x004fea000383ffff */
[----:B------:R-:W-:Y:S05]  /*9460*/  BRA `(.L_x_177) ;  /* 0xffffffdc00107947 */ /* 0x000fea000383ffff */
.L_x_115:
[----:B-12---:R-:W-:-:S04]  /*9470*/  IMAD.U32 R5, RZ, RZ, UR4 ;  /* 0x00000004ff057e24 */ /* 0x006fc8000f8e00ff */
[----:B------:R1:W2:Y:S03]  /*9480*/  SYNCS.PHASECHK.TRANS64.TRYWAIT P1, [R5+URZ+0xc8], R4 ;  /* 0x0000c804050075a7 */ /* 0x0002a6000802017f */
[----:B--2---:R-:W-:Y:S05]  /*9490*/  @!P1 NANOSLEEP.SYNCS 0x989680 ;  /* 0x009896800000995d */ /* 0x004fea0003900000 */
[----:B------:R-:W2:Y:S02]  /*94a0*/  @!P1 SYNCS.PHASECHK.TRANS64 P1, [R5+URZ+0xc8], R4 ;  /* 0x0000c804050095a7 */ /* 0x000ea4000802007f */
[----:B--2---:R-:W-:Y:S05]  /*94b0*/  @!P1 BRA `(.L_x_115) ;  /* 0xfffffffc00ec9947 */ /* 0x004fea000383ffff */
[----:B------:R-:W-:Y:S05]  /*94c0*/  BRA `(.L_x_178) ;  /* 0xffffffdc00587947 */ /* 0x000fea000383ffff */
.L_x_121:
[----:B-123--:R-:W-:-:S04]  /*94d0*/  IMAD.U32 R5, RZ, RZ, UR4 ;  /* 0x00000004ff057e24 */ /* 0x00efc8000f8e00ff */
[----:B------:R1:W2:Y:S03]  /*94e0*/  SYNCS.PHASECHK.TRANS64.TRYWAIT P1, [R5+URZ+0xd0], R4 ;  /* 0x0000d004050075a7 */ /* 0x0002a6000802017f */
[----:B--2---:R-:W-:Y:S05]  /*94f0*/  @!P1 NANOSLEEP.SYNCS 0x989680 ;  /* 0x009896800000995d */ /* 0x004fea0003900000 */
[----:B------:R-:W2:Y:S02]  /*9500*/  @!P1 SYNCS.PHASECHK.TRANS64 P1, [R5+URZ+0xd0], R4 ;  /* 0x0000d004050095a7 */ /* 0x000ea4000802007f */
[----:B--2---:R-:W-:Y:S05]  /*9510*/  @!P1 BRA `(.L_x_121) ;  /* 0xfffffffc00ec9947 */ /* 0x004fea000383ffff */
[----:B------:R-:W-:Y:S05]  /*9520*/  BRA `(.L_x_179) ;  /* 0xffffffdc00ac7947 */ /* 0x000fea000383ffff */
.L_x_127:
[----:B-1234-:R-:W-:-:S04]  /*9530*/  MOV R5, UR4 ;  /* 0x0000000400057c02 */ /* 0x01efc80008000f00 */
[----:B------:R1:W2:Y:S03]  /*9540*/  SYNCS.PHASECHK.TRANS64.TRYWAIT P1, [R5+URZ+0xd8], R4 ;  /* 0x0000d804050075a7 */ /* 0x0002a6000802017f */
[----:B--2---:R-:W-:Y:S05]  /*9550*/  @!P1 NANOSLEEP.SYNCS 0x989680 ;  /* 0x009896800000995d */ /* 0x004fea0003900000 */
[----:B------:R-:W2:Y:S02]  /*9560*/  @!P1 SYNCS.PHASECHK.TRANS64 P1, [R5+URZ+0xd8], R4 ;  /* 0x0000d804050095a7 */ /* 0x000ea4000802007f */
[----:B--2---:R-:W-:Y:S05]  /*9570*/  @!P1 BRA `(.L_x_127) ;  /* 0xfffffffc00ec9947 */ /* 0x004fea000383ffff */
[----:B------:R-:W-:Y:S05]  /*9580*/  BRA `(.L_x_180) ;  /* 0xffffffdc00f47947 */ /* 0x000fea000383ffff */
.L_x_139:
[----:B-1----:R1:W2:Y:S02]  /*9590*/  SYNCS.PHASECHK.TRANS64.TRYWAIT P0, [R5+URZ+0xc0], R0 ;  /* 0x0000c000050075a7 */ /* 0x0022a4000800017f */
[----:B--2---:R-:W-:Y:S05]  /*95a0*/  @!P0 NANOSLEEP.SYNCS 0x989680 ;  /* 0x009896800000895d */ /* 0x004fea0003900000 */
[----:B------:R-:W2:Y:S02]  /*95b0*/  @!P0 SYNCS.PHASECHK.TRANS64 P0, [R5+URZ+0xc0], R0 ;  /* 0x0000c000050085a7 */ /* 0x000ea4000800007f */
[----:B--2---:R-:W-:Y:S05]  /*95c0*/  @!P0 BRA `(.L_x_139) ;  /* 0xfffffffc00f08947 */ /* 0x004fea000383ffff */
[----:B------:R-:W-:Y:S05]  /*95d0*/  BRA `(.L_x_181) ;  /* 0xffffffe400f47947 */ /* 0x000fea000383ffff */
.L_x_141:
[----:B--2---:R2:W3:Y:S02]  /*95e0*/  SYNCS.PHASECHK.TRANS64.TRYWAIT P0, [R5+URZ+0xc8], R0 ;  /* 0x0000c800050075a7 */ /* 0x0044e4000800017f */
[----:B---3--:R-:W-:Y:S05]  /*95f0*/  @!P0 NANOSLEEP.SYNCS 0x989680 ;  /* 0x009896800000895d */ /* 0x008fea0003900000 */
[----:B------:R-:W3:Y:S02]  /*9600*/  @!P0 SYNCS.PHASECHK.TRANS64 P0, [R5+URZ+0xc8], R0 ;  /* 0x0000c800050085a7 */ /* 0x000ee4000800007f */
[----:B---3--:R-:W-:Y:S05]  /*9610*/  @!P0 BRA `(.L_x_141) ;  /* 0xfffffffc00f08947 */ /* 0x008fea000383ffff */
[----:B------:R-:W-:Y:S05]  /*9620*/  BRA `(.L_x_182) ;  /* 0xffffffe400f07947 */ /* 0x000fea000383ffff */
.L_x_143:
[----:B---3--:R3:W4:Y:S02]  /*9630*/  SYNCS.PHASECHK.TRANS64.TRYWAIT P0, [R5+URZ+0xd0], R0 ;  /* 0x0000d000050075a7 */ /* 0x008724000800017f */
[----:B----4-:R-:W-:Y:S05]  /*9640*/  @!P0 NANOSLEEP.SYNCS 0x989680 ;  /* 0x009896800000895d */ /* 0x010fea0003900000 */
[----:B------:R-:W4:Y:S02]  /*9650*/  @!P0 SYNCS.PHASECHK.TRANS64 P0, [R5+URZ+0xd0], R0 ;  /* 0x0000d000050085a7 */ /* 0x000f24000800007f */
[----:B----4-:R-:W-:Y:S05]  /*9660*/  @!P0 BRA `(.L_x_143) ;  /* 0xfffffffc00f08947 */ /* 0x010fea000383ffff */
[----:B------:R-:W-:Y:S05]  /*9670*/  BRA `(.L_x_183) ;  /* 0xffffffe400ec7947 */ /* 0x000fea000383ffff */
.L_x_147:
[----:B------:R-:W-:Y:S01]  /*9680*/  BSSY B1, `(.L_x_184) ;  /* 0x0000006000017945 */ /* 0x000fe20003800000 */
[----:B------:R-:W-:-:S07]  /*9690*/  IMAD.MOV.U32 R15, RZ, RZ, -0x1 ;  /* 0xffffffffff0f7424 */ /* 0x000fce00078e00ff */
[----:B------:R-:W-:Y:S05]  /*96a0*/  WARPSYNC.COLLECTIVE R15, `(.L_x_185) ;  /* 0x000000000f0c7348 */ /* 0x000fea0003c00000 */
[----:B------:R-:W-:Y:S02]  /*96b0*/  ELECT P6, UR62, PT ;  /* 0x00000000003e782f */ /* 0x000fe400038c0000 */
[----:B------:R-:W-:Y:S01]  /*96c0*/  MOV R14, UR62 ;  /* 0x0000003e000e7c02 */ /* 0x000fe20008000f00 */
[----:B------:R-:W-:Y:S10]  /*96d0*/  ENDCOLLECTIVE ;  /* 0x000000000000791b */ /* 0x000ff40003800000 */
.L_x_185:
[----:B------:R-:W-:Y:S05]  /*96e0*/  BSYNC B1 ;  /* 0x0000000000017941 */ /* 0x000fea0003800000 */
.L_x_184:
[----:B------:R-:W-:Y:S05]  /*96f0*/  BRA `(.L_x_186) ;  /* 0xffffffe800647947 */ /* 0x000fea000383ffff */
.L_x_150:
[----:B--2---:R2:W3:Y:S02]  /*9700*/  SYNCS.PHASECHK.TRANS64.TRYWAIT P1, [R15+URZ+0x50], R8 ;  /* 0x000050080f0075a7 */ /* 0x0044e4000802017f */
[----:B---3--:R-:W-:Y:S05]  /*9710*/  @!P1 NANOSLEEP.SYNCS 0x989680 ;  /* 0x009896800000995d */ /* 0x008fea0003900000 */
[----:B------:R-:W3:Y:S02]  /*9720*/  @!P1 SYNCS.PHASECHK.TRANS64 P1, [R15+URZ+0x50], R8 ;  /* 0x000050080f0095a7 */ /* 0x000ee4000802007f */
[----:B---3--:R-:W-:Y:S05]  /*9730*/  @!P1 BRA `(.L_x_150) ;  /* 0xfffffffc00f09947 */ /* 0x008fea000383ffff */
[----:B------:R-:W-:Y:S05]  /*9740*/  BRA `(.L_x_187) ;  /* 0xffffffe800987947 */ /* 0x000fea000383ffff */
.L_x_159:
[----:B------:R-:W-:Y:S01]  /*9750*/  BSSY B0, `(.L_x_188) ;  /* 0x0000006000007945 */ /* 0x000fe20003800000 */
[----:B------:R-:W-:-:S07]  /*9760*/  IMAD.MOV.U32 R15, RZ, RZ, -0x1 ;  /* 0xffffffffff0f7424 */ /* 0x000fce00078e00ff */
[----:B------:R-:W-:Y:S05]  /*9770*/  WARPSYNC.COLLECTIVE R15, `(.L_x_189) ;  /* 0x000000000f0c7348 */ /* 0x000fea0003c00000 */
[----:B------:R-:W-:Y:S02]  /*9780*/  ELECT P6, UR62, PT ;  /* 0x00000000003e782f */ /* 0x000fe400038c0000 */
[----:B------:R-:W-:Y:S01]  /*9790*/  MOV R14, UR62 ;  /* 0x0000003e000e7c02 */ /* 0x000fe20008000f00 */
[----:B------:R-:W-:Y:S10]  /*97a0*/  ENDCOLLECTIVE ;  /* 0x000000000000791b */ /* 0x000ff40003800000 */
.L_x_189:
[----:B------:R-:W-:Y:S05]  /*97b0*/  BSYNC B0 ;  /* 0x0000000000007941 */ /* 0x000fea0003800000 */
.L_x_188:
[----:B------:R-:W-:Y:S05]  /*97c0*/  BRA `(.L_x_190) ;  /* 0xfffffff000ec7947 */ /* 0x000fea000383ffff */
.L_x_163:
[----:B-1----:R1:W2:Y:S02]  /*97d0*/  SYNCS.PHASECHK.TRANS64.TRYWAIT P0, [R7+URZ], R2 ;  /* 0x00000002070075a7 */ /* 0x0022a4000800017f */
[----:B--2---:R-:W-:Y:S05]  /*97e0*/  @!P0 NANOSLEEP.SYNCS 0x989680 ;  /* 0x009896800000895d */ /* 0x004fea0003900000 */
[----:B------:R-:W2:Y:S02]  /*97f0*/  @!P0 SYNCS.PHASECHK.TRANS64 P0, [R7+URZ], R2 ;  /* 0x00000002070085a7 */ /* 0x000ea4000800007f */
[----:B--2---:R-:W-:Y:S05]  /*9800*/  @!P0 BRA `(.L_x_163) ;  /* 0xfffffffc00f08947 */ /* 0x004fea000383ffff */
[----:B------:R-:W-:Y:S05]  /*9810*/  BRA `(.L_x_191) ;  /* 0xfffffff4002c7947 */ /* 0x000fea000383ffff */
.L_x_164:
[----:B-1----:R1:W2:Y:S02]  /*9820*/  SYNCS.PHASECHK.TRANS64.TRYWAIT P0, [R9+URZ], R4 ;  /* 0x00000004090075a7 */ /* 0x0022a4000800017f */
[----:B--2---:R-:W-:Y:S05]  /*9830*/  @!P0 NANOSLEEP.SYNCS 0x989680 ;  /* 0x009896800000895d */ /* 0x004fea0003900000 */
[----:B------:R-:W2:Y:S02]  /*9840*/  @!P0 SYNCS.PHASECHK.TRANS64 P0, [R9+URZ], R4 ;  /* 0x00000004090085a7 */ /* 0x000ea4000800007f */
[----:B--2---:R-:W-:Y:S05]  /*9850*/  @!P0 BRA `(.L_x_164) ;  /* 0xfffffffc00f08947 */ /* 0x004fea000383ffff */
[----:B------:R-:W-:Y:S05]  /*9860*/  BRA `(.L_x_192) ;  /* 0xfffffff4003c7947 */ /* 0x000fea000383ffff */
.L_x_165:
[----:B-1----:R1:W2:Y:S02]  /*9870*/  SYNCS.PHASECHK.TRANS64.TRYWAIT P0, [R6+URZ], R5 ;  /* 0x00000005060075a7 */ /* 0x0022a4000800017f */
[----:B--2---:R-:W-:Y:S05]  /*9880*/  @!P0 NANOSLEEP.SYNCS 0x989680 ;  /* 0x009896800000895d */ /* 0x004fea0003900000 */
[----:B------:R-:W2:Y:S02]  /*9890*/  @!P0 SYNCS.PHASECHK.TRANS64 P0, [R6+URZ], R5 ;  /* 0x00000005060085a7 */ /* 0x000ea4000800007f */
[----:B--2---:R-:W-:Y:S05]  /*98a0*/  @!P0 BRA `(.L_x_165) ;  /* 0xfffffffc00f08947 */ /* 0x004fea000383ffff */
[----:B------:R-:W-:Y:S05]  /*98b0*/  BRA `(.L_x_193) ;  /* 0xfffffff4004c7947 */ /* 0x000fea000383ffff */
.L_x_166:
[----:B-1----:R1:W2:Y:S02]  /*98c0*/  SYNCS.PHASECHK.TRANS64.TRYWAIT P0, [R9+URZ], R4 ;  /* 0x00000004090075a7 */ /* 0x0022a4000800017f */
[----:B--2---:R-:W-:Y:S05]  /*98d0*/  @!P0 NANOSLEEP.SYNCS 0x989680 ;  /* 0x009896800000895d */ /* 0x004fea0003900000 */
[----:B------:R-:W2:Y:S02]  /*98e0*/  @!P0 SYNCS.PHASECHK.TRANS64 P0, [R9+URZ], R4 ;  /* 0x00000004090085a7 */ /* 0x000ea4000800007f */
[----:B--2---:R-:W-:Y:S05]  /*98f0*/  @!P0 BRA `(.L_x_166) ;  /* 0xfffffffc00f08947 */ /* 0x004fea000383ffff */
[----:B------:R-:W-:Y:S05]  /*9900*/  BRA `(.L_x_194) ;  /* 0xfffffff4005c7947 */ /* 0x000fea000383ffff */
.L_x_167:
[----:B-1----:R1:W2:Y:S02]  /*9910*/  SYNCS.PHASECHK.TRANS64.TRYWAIT P0, [R6+URZ], R5 ;  /* 0x00000005060075a7 */ /* 0x0022a4000800017f */
[----:B--2---:R-:W-:Y:S05]  /*9920*/  @!P0 NANOSLEEP.SYNCS 0x989680 ;  /* 0x009896800000895d */ /* 0x004fea0003900000 */
[----:B------:R-:W2:Y:S02]  /*9930*/  @!P0 SYNCS.PHASECHK.TRANS64 P0, [R6+URZ], R5 ;  /* 0x00000005060085a7 */ /* 0x000ea4000800007f */
[----:B--2---:R-:W-:Y:S05]  /*9940*/  @!P0 BRA `(.L_x_167) ;  /* 0xfffffffc00f08947 */ /* 0x004fea000383ffff */
[----:B------:R-:W-:Y:S05]  /*9950*/  BRA `(.L_x_195) ;  /* 0xfffffff4006c7947 */ /* 0x000fea000383ffff */
.L_x_168:
[----:B-1----:R1:W2:Y:S02]  /*9960*/  SYNCS.PHASECHK.TRANS64.TRYWAIT P0, [R9+URZ], R4 ;  /* 0x00000004090075a7 */ /* 0x0022a4000800017f */
[----:B--2---:R-:W-:Y:S05]  /*9970*/  @!P0 NANOSLEEP.SYNCS 0x989680 ;  /* 0x009896800000895d */ /* 0x004fea0003900000 */
[----:B------:R-:W2:Y:S02]  /*9980*/  @!P0 SYNCS.PHASECHK.TRANS64 P0, [R9+URZ], R4 ;  /* 0x00000004090085a7 */ /* 0x000ea4000800007f */
[----:B--2---:R-:W-:Y:S05]  /*9990*/  @!P0 BRA `(.L_x_168) ;  /* 0xfffffffc00f08947 */ /* 0x004fea000383ffff */
[----:B------:R-:W-:Y:S05]  /*99a0*/  BRA `(.L_x_196) ;  /* 0xfffffff4007c7947 */ /* 0x000fea000383ffff */
.L_x_169:
[----:B-1----:R1:W2:Y:S02]  /*99b0*/  SYNCS.PHASECHK.TRANS64.TRYWAIT P0, [R6+URZ], R5 ;  /* 0x00000005060075a7 */ /* 0x0022a4000800017f */
[----:B--2---:R-:W-:Y:S05]  /*99c0*/  @!P0 NANOSLEEP.SYNCS 0x989680 ;  /* 0x009896800000895d */ /* 0x004fea0003900000 */
[----:B------:R-:W2:Y:S02]  /*99d0*/  @!P0 SYNCS.PHASECHK.TRANS64 P0, [R6+URZ], R5 ;  /* 0x00000005060085a7 */ /* 0x000ea4000800007f */
[----:B--2---:R-:W-:Y:S05]  /*99e0*/  @!P0 BRA `(.L_x_169) ;  /* 0xfffffffc00f08947 */ /* 0x004fea000383ffff */
[----:B------:R-:W-:Y:S05]  /*99f0*/  BRA `(.L_x_197) ;  /* 0xfffffff4008c7947 */ /* 0x000fea000383ffff */
.L_x_170:
[----:B-1----:R1:W2:Y:S02]  /*9a00*/  SYNCS.PHASECHK.TRANS64.TRYWAIT P0, [R9+URZ], R4 ;  /* 0x00000004090075a7 */ /* 0x0022a4000800017f */
[----:B--2---:R-:W-:Y:S05]  /*9a10*/  @!P0 NANOSLEEP.SYNCS 0x989680 ;  /* 0x009896800000895d */ /* 0x004fea0003900000 */
[----:B------:R-:W2:Y:S02]  /*9a20*/  @!P0 SYNCS.PHASECHK.TRANS64 P0, [R9+URZ], R4 ;  /* 0x00000004090085a7 */ /* 0x000ea4000800007f */
[----:B--2---:R-:W-:Y:S05]  /*9a30*/  @!P0 BRA `(.L_x_170) ;  /* 0xfffffffc00f08947 */ /* 0x004fea000383ffff */
[----:B------:R-:W-:Y:S05]  /*9a40*/  BRA `(.L_x_198) ;  /* 0xfffffff4009c7947 */ /* 0x000fea000383ffff */
.L_x_171:
[----:B--2---:R2:W3:Y:S02]  /*9a50*/  SYNCS.PHASECHK.TRANS64.TRYWAIT P0, [R6+URZ], R5 ;  /* 0x00000005060075a7 */ /* 0x0044e4000800017f */
[----:B---3--:R-:W-:Y:S05]  /*9a60*/  @!P0 NANOSLEEP.SYNCS 0x989680 ;  /* 0x009896800000895d */ /* 0x008fea0003900000 */
[----:B------:R-:W3:Y:S02]  /*9a70*/  @!P0 SYNCS.PHASECHK.TRANS64 P0, [R6+URZ], R5 ;  /* 0x00000005060085a7 */ /* 0x000ee4000800007f */
[----:B---3--:R-:W-:Y:S05]  /*9a80*/  @!P0 BRA `(.L_x_171) ;  /* 0xfffffffc00f08947 */ /* 0x008fea000383ffff */
[----:B------:R-:W-:Y:S05]  /*9a90*/  BRA `(.L_x_199) ;  /* 0xfffffff400a47947 */ /* 0x000fea000383ffff */
.L_x_200:
[----:B------:R-:W-:-:S00]  /*9aa0*/  BRA `(.L_x_200) ;  /* 0xfffffffc00fc7947 */ /* 0x000fc0000383ffff */
[----:B------:R-:W-:-:S00]  /*9ab0*/  NOP ;  /* 0x0000000000007918 */ /* 0x000fc00000000000 */
        /* <DEDUP_REMOVED lines=12> */
.L_x_201:


//--------------------- .nv.global.init           --------------------------
	.section	.nv.global.init,"aw",@progbits
.nv.global.init:
	.type		$str$24,@object
	.size		$str$24,($str$25 - $str$24)
$str$24:
        /*0000*/ 	.byte	0x28, 0x61, 0x64, 0x64, 0x72, 0x65, 0x73, 0x73, 0x20, 0x26, 0x20, 0x6d, 0x61, 0x73, 0x6b, 0x29
        /*0010*/ 	.byte	0x20, 0x3d, 0x3d, 0x20, 0x30, 0x00
	.type		$str$25,@object
	.size		$str$25,(__unnamed_1 - $str$25)
$str$25:
        /*0016*/ 	.byte	0x2f, 0x74, 0x6d, 0x70, 0x2f, 0x63, 0x75, 0x74, 0x6c, 0x61, 0x73, 0x73, 0x5f, 0x73, 0x77, 0x65
        /*0026*/ 	.byte	0x65, 0x70, 0x5f, 0x73, 0x72, 0x63, 0x2f, 0x69, 0x6e, 0x63, 0x6c, 0x75, 0x64, 0x65, 0x2f, 0x63
        /*0036*/ 	.byte	0x75, 0x74, 0x65, 0x2f, 0x70, 0x6f, 0x69, 0x6e, 0x74, 0x65, 0x72, 0x5f, 0x66, 0x6c, 0x61, 0x67
        /*0046*/ 	.byte	0x67, 0x65, 0x64, 0x2e, 0x68, 0x70, 0x70, 0x00
	.type		__unnamed_1,@object
	.size		__unnamed_1,(__unnamed_2 - __unnamed_1)
__unnamed_1:
        /*004e*/ 	.byte	0x61, 0x75, 0x74, 0x6f, 0x20, 0x63, 0x75, 0x74, 0x65, 0x3a, 0x3a, 0x61, 0x73, 0x5f, 0x70, 0x6f
        /* <DEDUP_REMOVED lines=27> */
        /*020e*/ 	.byte	0x3a, 0x43, 0x3c, 0x34, 0x30, 0x39, 0x36, 0x3e, 0x3e, 0x3e, 0x3e, 0x3e, 0x5d, 0x00
	.type		__unnamed_2,@object
	.size		__unnamed_2,(.L_1 - __unnamed_2)
__unnamed_2:
        /* <DEDUP_REMOVED lines=29> */
.L_1:


//--------------------- .nv.shared._ZN7cutlass13device_kernelINS_4gemm6kernel13GemmUniversalIN4cute5tupleIJiiiiEEENS1_10collective13CollectiveMmaINS1_37MainloopSm90TmaGmmaWarpSpecializedFP8ILi10ENS5_IJNS4_1CILi1EEESB_SB_EEENS1_35KernelTmaWarpSpecializedCooperativeEEENS5_IJNSA_ILi256EEENSA_ILi64EEESG_EEENS_12float_e4m3_tENS5_IJlSB_lEEESI_SJ_NS4_8TiledMMAINS4_8MMA_AtomIJNS4_4SM904GMMA30MMA_64x64x32_F32E4M3E4M3_SS_TNILNSN_7ScaleInE1ELSP_1EEEEEENS4_6LayoutINS5_IJNSA_ILi2EEESB_SB_EEENS5_IJSB_NSA_ILi0EEESV_EEEEENS5_IJNS4_10UnderscoreESY_SY_EEEEENS4_13SM90_TMA_LOADENS4_14ComposedLayoutINS4_7SwizzleILi2ELi4ELi3EEENS4_18smem_ptr_flag_bitsILi8EEENSS_INS5_IJNSA_ILi8EEESG_EEENS5_IJSG_SB_EEEEEEEvNS4_8identityES11_S1B_vS1C_EENS_8epilogue10collective18CollectiveEpilogueINS1E_22Sm90TmaWarpSpecializedILi4ELi2ELi16ELb0ELb0EEEJSH_NS5_IJNSA_ILi128EEENSA_ILi32EEEEEESI_SJ_SI_SJ_NS1E_6fusion15FusionCallbacksIS1I_NS1M_17LinearCombinationISI_fSI_fLNS_15FloatRoundStyleE2EEESH_S1L_JEEES11_NS12_INS13_ILi1ELi4ELi3EEES16_NSS_INS5_IJS17_S1K_EEENS5_IJS1K_SB_EEEEEEENS4_39AutoVectorizingCopyWithAssumedAlignmentILi128EEENS4_14SM90_TMA_STOREES1W_S1Y_NS4_9Copy_AtomIJNS4_17SM90_U32x4_STSM_NENS_6half_tEEEEvEEEvvEEEEvNT_6ParamsE --------------------------
	.section	.nv.shared._ZN7cutlass13device_kernelINS_4gemm6kernel13GemmUniversalIN4cute5tupleIJiiiiEEENS1_10collective13CollectiveMmaINS1_37MainloopSm90TmaGmmaWarpSpecializedFP8ILi10ENS5_IJNS4_1CILi1EEESB_SB_EEENS1_35KernelTmaWarpSpecializedCooperativeEEENS5_IJNSA_ILi256EEENSA_ILi64EEESG_EEENS_12float_e4m3_tENS5_IJlSB_lEEESI_SJ_NS4_8TiledMMAINS4_8MMA_AtomIJNS4_4SM904GMMA30MMA_64x64x32_F32E4M3E4M3_SS_TNILNSN_7ScaleInE1ELSP_1EEEEEENS4_6LayoutINS5_IJNSA_ILi2EEESB_SB_EEENS5_IJSB_NSA_ILi0EEESV_EEEEENS5_IJNS4_10UnderscoreESY_SY_EEEEENS4_13SM90_TMA_LOADENS4_14ComposedLayoutINS4_7SwizzleILi2ELi4ELi3EEENS4_18smem_ptr_flag_bitsILi8EEENSS_INS5_IJNSA_ILi8EEESG_EEENS5_IJSG_SB_EEEEEEEvNS4_8identityES11_S1B_vS1C_EENS_8epilogue10collective18CollectiveEpilogueINS1E_22Sm90TmaWarpSpecializedILi4ELi2ELi16ELb0ELb0EEEJSH_NS5_IJNSA_ILi128EEENSA_ILi32EEEEEESI_SJ_SI_SJ_NS1E_6fusion15FusionCallbacksIS1I_NS1M_17LinearCombinationISI_fSI_fLNS_15FloatRoundStyleE2EEESH_S1L_JEEES11_NS12_INS13_ILi1ELi4ELi3EEES16_NSS_INS5_IJS17_S1K_EEENS5_IJS1K_SB_EEEEEEENS4_39AutoVectorizingCopyWithAssumedAlignmentILi128EEENS4_14SM90_TMA_STOREES1W_S1Y_NS4_9Copy_AtomIJNS4_17SM90_U32x4_STSM_NENS_6half_tEEEEvEEEvvEEEEvNT_6ParamsE,"aw",@nobits
	.sectionflags	@""
	.align	16
	.zero		1024


//--------------------- .nv.shared.reserved.0     --------------------------
	.section	.nv.shared.reserved.0,"aw",@nobits
	.weak		__nv_reservedSMEM_offset_0_alias
	.size		__nv_reservedSMEM_offset_0_alias, 0, 0
	.other		__nv_reservedSMEM_offset_0_alias,@"STO_CUDA_RESERVED_SHARED STV_DEFAULT"
__nv_reservedSMEM_offset_0_alias:
	.zero		0


//--------------------- .nv.global                --------------------------
	.section	.nv.global,"aw",@nobits
.nv.global:
	.type		_ZN39_INTERNAL_d1bbee4e_4_k_cu_ec3f5f0a_27914cute1_E,@object
	.size		_ZN39_INTERNAL_d1bbee4e_4_k_cu_ec3f5f0a_27914cute1_E,(_ZN39_INTERNAL_d1bbee4e_4_k_cu_ec3f5f0a_27914cuda3std3__45__cpo6cbeginE - _ZN39_INTERNAL_d1bbee4e_4_k_cu_ec3f5f0a_27914cute1_E)
_ZN39_INTERNAL_d1bbee4e_4_k_cu_ec3f5f0a_27914cute1_E:
	.zero		1
	.type		_ZN39_INTERNAL_d1bbee4e_4_k_cu_ec3f5f0a_27914cuda3std3__45__cpo6cbeginE,@object
	.size		_ZN39_INTERNAL_d1bbee4e_4_k_cu_ec3f5f0a_27914cuda3std3__45__cpo6cbeginE,(_ZN39_INTERNAL_d1bbee4e_4_k_cu_ec3f5f0a_27914cuda3std3__48in_placeE - _ZN39_INTERNAL_d1bbee4e_4_k_cu_ec3f5f0a_27914cuda3std3__45__cpo6cbeginE)
_ZN39_INTERNAL_d1bbee4e_4_k_cu_ec3f5f0a_27914cuda3std3__45__cpo6cbeginE:
	.zero		1
	.type		_ZN39_INTERNAL_d1bbee4e_4_k_cu_ec3f5f0a_27914cuda3std3__48in_placeE,@object
	.size		_ZN39_INTERNAL_d1bbee4e_4_k_cu_ec3f5f0a_27914cuda3std3__48in_placeE,(_ZN39_INTERNAL_d1bbee4e_4_k_cu_ec3f5f0a_27914cuda3std6ranges3__45__cpo9iter_moveE - _ZN39_INTERNAL_d1bbee4e_4_k_cu_ec3f5f0a_27914cuda3std3__48in_placeE)
_ZN39_INTERNAL_d1bbee4e_4_k_cu_ec3f5f0a_27914cuda3std3__48in_placeE:
	.zero		1
	.type		_ZN39_INTERNAL_d1bbee4e_4_k_cu_ec3f5f0a_27914cuda3std6ranges3__45__cpo9iter_moveE,@object
	.size		_ZN39_INTERNAL_d1bbee4e_4_k_cu_ec3f5f0a_27914cuda3std6ranges3__45__cpo9iter_moveE,(_ZN39_INTERNAL_d1bbee4e_4_k_cu_ec3f5f0a_27914cuda3std3__45__cpo5beginE - _ZN39_INTERNAL_d1bbee4e_4_k_cu_ec3f5f0a_27914cuda3std6ranges3__45__cpo9iter_moveE)
_ZN39_INTERNAL_d1bbee4e_4_k_cu_ec3f5f0a_27914cuda3std6ranges3__45__cpo9iter_moveE:
	.zero		1
	.type		_ZN39_INTERNAL_d1bbee4e_4_k_cu_ec3f5f0a_27914cuda3std3__45__cpo5beginE,@object
	.size		_ZN39_INTERNAL_d1bbee4e_4_k_cu_ec3f5f0a_27914cuda3std3__45__cpo5beginE,(_ZN39_INTERNAL_d1bbee4e_4_k_cu_ec3f5f0a_27914cuda3std3__441_GLOBAL__N__d1bbee4e_4_k_cu_ec3f5f0a_27916ignoreE - _ZN39_INTERNAL_d1bbee4e_4_k_cu_ec3f5f0a_27914cuda3std3__45__cpo5beginE)
_ZN39_INTERNAL_d1bbee4e_4_k_cu_ec3f5f0a_27914cuda3std3__45__cpo5beginE:
	.zero		1
	.type		_ZN39_INTERNAL_d1bbee4e_4_k_cu_ec3f5f0a_27914cuda3std3__441_GLOBAL__N__d1bbee4e_4_k_cu_ec3f5f0a_27916ignoreE,@object
	.size		_ZN39_INTERNAL_d1bbee4e_4_k_cu_ec3f5f0a_27914cuda3std3__441_GLOBAL__N__d1bbee4e_4_k_cu_ec3f5f0a_27916ignoreE,(_ZN39_INTERNAL_d1bbee4e_4_k_cu_ec3f5f0a_27914cute7productE - _ZN39_INTERNAL_d1bbee4e_4_k_cu_ec3f5f0a_27914cuda3std3__441_GLOBAL__N__d1bbee4e_4_k_cu_ec3f5f0a_27916ignoreE)
_ZN39_INTERNAL_d1bbee4e_4_k_cu_ec3f5f0a_27914cuda3std3__441_GLOBAL__N__d1bbee4e_4_k_cu_ec3f5f0a_27916ignoreE:
	.zero		1
	.type		_ZN39_INTERNAL_d1bbee4e_4_k_cu_ec3f5f0a_27914cute7productE,@object
	.size		_ZN39_INTERNAL_d1bbee4e_4_k_cu_ec3f5f0a_27914cute7productE,(_ZN39_INTERNAL_d1bbee4e_4_k_cu_ec3f5f0a_27914cuda3std3__45__cpo3endE - _ZN39_INTERNAL_d1bbee4e_4_k_cu_ec3f5f0a_27914cute7productE)
_ZN39_INTERNAL_d1bbee4e_4_k_cu_ec3f5f0a_27914cute7productE:
	.zero		1
	.type		_ZN39_INTERNAL_d1bbee4e_4_k_cu_ec3f5f0a_27914cuda3std3__45__cpo3endE,@object
	.size		_ZN39_INTERNAL_d1bbee4e_4_k_cu_ec3f5f0a_27914cuda3std3__45__cpo3endE,(_ZN39_INTERNAL_d1bbee4e_4_k_cu_ec3f5f0a_27914cuda3std3__419piecewise_constructE - _ZN39_INTERNAL_d1bbee4e_4_k_cu_ec3f5f0a_27914cuda3std3__45__cpo3endE)
_ZN39_INTERNAL_d1bbee4e_4_k_cu_ec3f5f0a_27914cuda3std3__45__cpo3endE:
	.zero		1
	.type		_ZN39_INTERNAL_d1bbee4e_4_k_cu_ec3f5f0a_27914cuda3std3__419piecewise_constructE,@object
	.size		_ZN39_INTERNAL_d1bbee4e_4_k_cu_ec3f5f0a_27914cuda3std3__419piecewise_constructE,(_ZN39_INTERNAL_d1bbee4e_4_k_cu_ec3f5f0a_27914cuda3std3__45__cpo4cendE - _ZN39_INTERNAL_d1bbee4e_4_k_cu_ec3f5f0a_27914cuda3std3__419piecewise_constructE)
_ZN39_INTERNAL_d1bbee4e_4_k_cu_ec3f5f0a_27914cuda3std3__419piecewise_constructE:
	.zero		1
	.type		_ZN39_INTERNAL_d1bbee4e_4_k_cu_ec3f5f0a_27914cuda3std3__45__cpo4cendE,@object
	.size		_ZN39_INTERNAL_d1bbee4e_4_k_cu_ec3f5f0a_27914cuda3std3__45__cpo4cendE,(_ZN39_INTERNAL_d1bbee4e_4_k_cu_ec3f5f0a_27914cuda3std6ranges3__45__cpo4swapE - _ZN39_INTERNAL_d1bbee4e_4_k_cu_ec3f5f0a_27914cuda3std3__45__cpo4cendE)
_ZN39_INTERNAL_d1bbee4e_4_k_cu_ec3f5f0a_27914cuda3std3__45__cpo4cendE:
	.zero		1
	.type		_ZN39_INTERNAL_d1bbee4e_4_k_cu_ec3f5f0a_27914cuda3std6ranges3__45__cpo4swapE,@object
	.size		_ZN39_INTERNAL_d1bbee4e_4_k_cu_ec3f5f0a_27914cuda3std6ranges3__45__cpo4swapE,(.L_9 - _ZN39_INTERNAL_d1bbee4e_4_k_cu_ec3f5f0a_27914cuda3std6ranges3__45__cpo4swapE)
_ZN39_INTERNAL_d1bbee4e_4_k_cu_ec3f5f0a_27914cuda3std6ranges3__45__cpo4swapE:
	.zero		1
.L_9:


//--------------------- .nv.constant0._ZN7cutlass13device_kernelINS_4gemm6kernel13GemmUniversalIN4cute5tupleIJiiiiEEENS1_10collective13CollectiveMmaINS1_37MainloopSm90TmaGmmaWarpSpecializedFP8ILi10ENS5_IJNS4_1CILi1EEESB_SB_EEENS1_35KernelTmaWarpSpecializedCooperativeEEENS5_IJNSA_ILi256EEENSA_ILi64EEESG_EEENS_12float_e4m3_tENS5_IJlSB_lEEESI_SJ_NS4_8TiledMMAINS4_8MMA_AtomIJNS4_4SM904GMMA30MMA_64x64x32_F32E4M3E4M3_SS_TNILNSN_7ScaleInE1ELSP_1EEEEEENS4_6LayoutINS5_IJNSA_ILi2EEESB_SB_EEENS5_IJSB_NSA_ILi0EEESV_EEEEENS5_IJNS4_10UnderscoreESY_SY_EEEEENS4_13SM90_TMA_LOADENS4_14ComposedLayoutINS4_7SwizzleILi2ELi4ELi3EEENS4_18smem_ptr_flag_bitsILi8EEENSS_INS5_IJNSA_ILi8EEESG_EEENS5_IJSG_SB_EEEEEEEvNS4_8identityES11_S1B_vS1C_EENS_8epilogue10collective18CollectiveEpilogueINS1E_22Sm90TmaWarpSpecializedILi4ELi2ELi16ELb0ELb0EEEJSH_NS5_IJNSA_ILi128EEENSA_ILi32EEEEEESI_SJ_SI_SJ_NS1E_6fusion15FusionCallbacksIS1I_NS1M_17LinearCombinationISI_fSI_fLNS_15FloatRoundStyleE2EEESH_S1L_JEEES11_NS12_INS13_ILi1ELi4ELi3EEES16_NSS_INS5_IJS17_S1K_EEENS5_IJS1K_SB_EEEEEEENS4_39AutoVectorizingCopyWithAssumedAlignmentILi128EEENS4_14SM90_TMA_STOREES1W_S1Y_NS4_9Copy_AtomIJNS4_17SM90_U32x4_STSM_NENS_6half_tEEEEvEEEvvEEEEvNT_6ParamsE --------------------------
	.section	.nv.constant0._ZN7cutlass13device_kernelINS_4gemm6kernel13GemmUniversalIN4cute5tupleIJiiiiEEENS1_10collective13CollectiveMmaINS1_37MainloopSm90TmaGmmaWarpSpecializedFP8ILi10ENS5_IJNS4_1CILi1EEESB_SB_EEENS1_35KernelTmaWarpSpecializedCooperativeEEENS5_IJNSA_ILi256EEENSA_ILi64EEESG_EEENS_12float_e4m3_tENS5_IJlSB_lEEESI_SJ_NS4_8TiledMMAINS4_8MMA_AtomIJNS4_4SM904GMMA30MMA_64x64x32_F32E4M3E4M3_SS_TNILNSN_7ScaleInE1ELSP_1EEEEEENS4_6LayoutINS5_IJNSA_ILi2EEESB_SB_EEENS5_IJSB_NSA_ILi0EEESV_EEEEENS5_IJNS4_10UnderscoreESY_SY_EEEEENS4_13SM90_TMA_LOADENS4_14ComposedLayoutINS4_7SwizzleILi2ELi4ELi3EEENS4_18smem_ptr_flag_bitsILi8EEENSS_INS5_IJNSA_ILi8EEESG_EEENS5_IJSG_SB_EEEEEEEvNS4_8identityES11_S1B_vS1C_EENS_8epilogue10collective18CollectiveEpilogueINS1E_22Sm90TmaWarpSpecializedILi4ELi2ELi16ELb0ELb0EEEJSH_NS5_IJNSA_ILi128EEENSA_ILi32EEEEEESI_SJ_SI_SJ_NS1E_6fusion15FusionCallbacksIS1I_NS1M_17LinearCombinationISI_fSI_fLNS_15FloatRoundStyleE2EEESH_S1L_JEEES11_NS12_INS13_ILi1ELi4ELi3EEES16_NSS_INS5_IJS17_S1K_EEENS5_IJS1K_SB_EEEEEEENS4_39AutoVectorizingCopyWithAssumedAlignmentILi128EEENS4_14SM90_TMA_STOREES1W_S1Y_NS4_9Copy_AtomIJNS4_17SM90_U32x4_STSM_NENS_6half_tEEEEvEEEvvEEEEvNT_6ParamsE,"a",@progbits
	.sectionflags	@""
	.align	4
.nv.constant0._ZN7cutlass13device_kernelINS_4gemm6kernel13GemmUniversalIN4cute5tupleIJiiiiEEENS1_10collective13CollectiveMmaINS1_37MainloopSm90TmaGmmaWarpSpecializedFP8ILi10ENS5_IJNS4_1CILi1EEESB_SB_EEENS1_35KernelTmaWarpSpecializedCooperativeEEENS5_IJNSA_ILi256EEENSA_ILi64EEESG_EEENS_12float_e4m3_tENS5_IJlSB_lEEESI_SJ_NS4_8TiledMMAINS4_8MMA_AtomIJNS4_4SM904GMMA30MMA_64x64x32_F32E4M3E4M3_SS_TNILNSN_7ScaleInE1ELSP_1EEEEEENS4_6LayoutINS5_IJNSA_ILi2EEESB_SB_EEENS5_IJSB_NSA_ILi0EEESV_EEEEENS5_IJNS4_10UnderscoreESY_SY_EEEEENS4_13SM90_TMA_LOADENS4_14ComposedLayoutINS4_7SwizzleILi2ELi4ELi3EEENS4_18smem_ptr_flag_bitsILi8EEENSS_INS5_IJNSA_ILi8EEESG_EEENS5_IJSG_SB_EEEEEEEvNS4_8identityES11_S1B_vS1C_EENS_8epilogue10collective18CollectiveEpilogueINS1E_22Sm90TmaWarpSpecializedILi4ELi2ELi16ELb0ELb0EEEJSH_NS5_IJNSA_ILi128EEENSA_ILi32EEEEEESI_SJ_SI_SJ_NS1E_6fusion15FusionCallbacksIS1I_NS1M_17LinearCombinationISI_fSI_fLNS_15FloatRoundStyleE2EEESH_S1L_JEEES11_NS12_INS13_ILi1ELi4ELi3EEES16_NSS_INS5_IJS17_S1K_EEENS5_IJS1K_SB_EEEEEEENS4_39AutoVectorizingCopyWithAssumedAlignmentILi128EEENS4_14SM90_TMA_STOREES1W_S1Y_NS4_9Copy_AtomIJNS4_17SM90_U32x4_STSM_NENS_6half_tEEEEvEEEvvEEEEvNT_6ParamsE:
	.zero		2432


//--------------------- SYMBOLS --------------------------

	.type		.nv.reservedSmem.offset0,@object
	.size		.nv.reservedSmem.offset0,0x4
	.type		__assertfail,@function
